	.headerflags	@"EF_CUDA_TEXMODE_UNIFIED EF_CUDA_64BIT_ADDRESS EF_CUDA_SM80 EF_CUDA_VIRTUAL_SM(EF_CUDA_SM80)"
	.elftype	@"ET_EXEC"


//--------------------- .nv.info                  --------------------------
	.section	.nv.info,"",@"SHT_CUDA_INFO"
	.align	4


	//----- nvinfo : EIATTR_REGCOUNT
	.align		4
        /*0000*/ 	.byte	0x04, 0x2f
        /*0002*/ 	.short	(.L_1 - .L_0)
	.align		4
.L_0:
        /*0004*/ 	.word	index@(candidate0)
        /*0008*/ 	.word	0x00000020


	//----- nvinfo : EIATTR_MAX_STACK_SIZE
	.align		4
.L_1:
        /*000c*/ 	.byte	0x04, 0x23
        /*000e*/ 	.short	(.L_3 - .L_2)
	.align		4
.L_2:
        /*0010*/ 	.word	index@(candidate0)
        /*0014*/ 	.word	0x00000000


	//----- nvinfo : EIATTR_MIN_STACK_SIZE
	.align		4
.L_3:
        /*0018*/ 	.byte	0x04, 0x12
        /*001a*/ 	.short	(.L_5 - .L_4)
	.align		4
.L_4:
        /*001c*/ 	.word	index@(candidate0)
        /*0020*/ 	.word	0x00000000


	//----- nvinfo : EIATTR_FRAME_SIZE
	.align		4
.L_5:
        /*0024*/ 	.byte	0x04, 0x11
        /*0026*/ 	.short	(.L_7 - .L_6)
	.align		4
.L_6:
        /*0028*/ 	.word	index@(candidate0)
        /*002c*/ 	.word	0x00000000
.L_7:


//--------------------- .nv.info.candidate0       --------------------------
	.section	.nv.info.candidate0,"",@"SHT_CUDA_INFO"
	.align	4


	//----- nvinfo : EIATTR_CUDA_API_VERSION
	.align		4
        /*0000*/ 	.byte	0x04, 0x37
        /*0002*/ 	.short	(.L_9 - .L_8)
.L_8:
        /*0004*/ 	.word	0x00000075


	//----- nvinfo : EIATTR_SW2861232_WAR
	.align		4
.L_9:
        /*0008*/ 	.byte	0x01, 0x35
	.zero		2


	//----- nvinfo : EIATTR_PARAM_CBANK
	.align		4
        /*000c*/ 	.byte	0x04, 0x0a
        /*000e*/ 	.short	(.L_11 - .L_10)
	.align		4
.L_10:
        /*0010*/ 	.word	index@(.nv.constant0.candidate0)
        /*0014*/ 	.short	0x0160
        /*0016*/ 	.short	0x0018


	//----- nvinfo : EIATTR_CBANK_PARAM_SIZE
	.align		4
.L_11:
        /*0018*/ 	.byte	0x03, 0x19
        /*001a*/ 	.short	0x0018


	//----- nvinfo : EIATTR_KPARAM_INFO
	.align		4
        /*001c*/ 	.byte	0x04, 0x17
        /*001e*/ 	.short	(.L_13 - .L_12)
.L_12:
        /*0020*/ 	.word	0x00000000
        /*0024*/ 	.short	0x0002
        /*0026*/ 	.short	0x0010
        /*0028*/ 	.byte	0x00, 0xf0, 0x21, 0x00


	//----- nvinfo : EIATTR_KPARAM_INFO
	.align		4
.L_13:
        /*002c*/ 	.byte	0x04, 0x17
        /*002e*/ 	.short	(.L_15 - .L_14)
.L_14:
        /*0030*/ 	.word	0x00000000
        /*0034*/ 	.short	0x0001
        /*0036*/ 	.short	0x0008
        /*0038*/ 	.byte	0x00, 0xf0, 0x21, 0x00


	//----- nvinfo : EIATTR_KPARAM_INFO
	.align		4
.L_15:
        /*003c*/ 	.byte	0x04, 0x17
        /*003e*/ 	.short	(.L_17 - .L_16)
.L_16:
        /*0040*/ 	.word	0x00000000
        /*0044*/ 	.short	0x0000
        /*0046*/ 	.short	0x0000
        /*0048*/ 	.byte	0x00, 0xf0, 0x21, 0x00


	//----- nvinfo : EIATTR_MAXREG_COUNT
	.align		4
.L_17:
        /*004c*/ 	.byte	0x03, 0x1b
        /*004e*/ 	.short	0x00ff


	//----- nvinfo : EIATTR_EXIT_INSTR_OFFSETS
	.align		4
        /*0050*/ 	.byte	0x04, 0x1c
        /*0052*/ 	.short	(.L_19 - .L_18)


	//   ....[0]....
.L_18:
        /*0054*/ 	.word	0x00003720


	//----- nvinfo : EIATTR_MAX_THREADS
	.align		4
.L_19:
        /*0058*/ 	.byte	0x04, 0x05
        /*005a*/ 	.short	(.L_21 - .L_20)
.L_20:
        /*005c*/ 	.word	0x00000062
        /*0060*/ 	.word	0x00000001
        /*0064*/ 	.word	0x00000001


	//----- nvinfo : EIATTR_CRS_STACK_SIZE
	.align		4
.L_21:
        /*0068*/ 	.byte	0x04, 0x1e
        /*006a*/ 	.short	(.L_23 - .L_22)
.L_22:
        /*006c*/ 	.word	0x00000000
.L_23:


//--------------------- .nv.rel.action            --------------------------
	.section	.nv.rel.action,"",@"SHT_CUDA_RELOCINFO"
	.align	8
	.sectionentsize	8
        /*0000*/ 	.byte	0x4b, 0x00, 0x00, 0x00, 0x00, 0x00, 0x00, 0x00, 0x00, 0x02, 0x02, 0x08, 0x10, 0x0a, 0x2f, 0x22
        /* <DEDUP_REMOVED lines=13> */


//--------------------- .nv.constant0.candidate0  --------------------------
	.section	.nv.constant0.candidate0,"a",@progbits
	.align	4
.nv.constant0.candidate0:
	.zero		376


//--------------------- .text.candidate0          --------------------------
	.section	.text.candidate0,"ax",@progbits
	.sectionflags	@"SHF_BARRIERS=1"
	.sectioninfo	@"SHI_REGISTERS=32"
	.align	128
        .global         candidate0
        .type           candidate0,@function
        .size           candidate0,(.L_x_39 - candidate0)
        .other          candidate0,@"STO_CUDA_ENTRY STV_DEFAULT"
candidate0:
.text.candidate0:
[----:B------:R-:W-:-:S02]  /*0000*/  MOV R1, c[0x0][0x28] ;  /* 0x00000a0000017a02 */ /* 0x000fc40000000f00 */
[----:B------:R-:W0:Y:S01]  /*0010*/  S2R R25, SR_TID.X ;  /* 0x0000000000197919 */ /* 0x000e220000002100 */
[----:B------:R-:W-:Y:S01]  /*0020*/  HFMA2.MMA R4, -RZ, RZ, 0, 0 ;  /* 0x00000000ff047435 */ /* 0x000fe200000001ff */
[----:B------:R-:W-:Y:S01]  /*0030*/  IMAD.MOV.U32 R6, RZ, RZ, RZ ;  /* 0x000000ffff067224 */ /* 0x000fe200078e00ff */
[----:B------:R-:W-:Y:S01]  /*0040*/  MOV R2, RZ ;  /* 0x000000ff00027202 */ /* 0x000fe20000000f00 */
[----:B------:R-:W1:Y:S01]  /*0050*/  S2R R28, SR_CTAID.X ;  /* 0x00000000001c7919 */ /* 0x000e620000002500 */
[----:B------:R-:W-:Y:S01]  /*0060*/  IMAD.MOV.U32 R8, RZ, RZ, RZ ;  /* 0x000000ffff087224 */ /* 0x000fe200078e00ff */
[----:B------:R-:W-:Y:S01]  /*0070*/  ULDC.64 UR4, c[0x0][0x118] ;  /* 0x0000460000047ab9 */ /* 0x000fe20000000a00 */
[----:B0-----:R-:W-:Y:S01]  /*0080*/  IMAD.SHL.U32 R15, R25, 0x2, RZ ;  /* 0x00000002190f7824 */ /* 0x001fe200078e00ff */
[----:B-1----:R-:W-:-:S04]  /*0090*/  LOP3.LUT R26, R28, 0x1, RZ, 0xc0, !PT ;  /* 0x000000011c1a7812 */ /* 0x002fc800078ec0ff */
[C---:B------:R-:W-:Y:S02]  /*00a0*/  IADD3 R5, R15.reuse, 0x34, RZ ;  /* 0x000000340f057810 */ /* 0x040fe40007ffe0ff */
[C---:B------:R-:W-:Y:S02]  /*00b0*/  IADD3 R7, R15.reuse, 0xda, RZ ;  /* 0x000000da0f077810 */ /* 0x040fe40007ffe0ff */
[----:B------:R-:W-:Y:S01]  /*00c0*/  IADD3 R3, R15, 0x8, RZ ;  /* 0x000000080f037810 */ /* 0x000fe20007ffe0ff */
[----:B------:R-:W-:-:S04]  /*00d0*/  IMAD.HI R0, R5, -0x6e5d4c3b, R4 ;  /* 0x91a2b3c505007827 */ /* 0x000fc800078e0204 */
[----:B------:R-:W-:Y:S01]  /*00e0*/  IMAD.HI R4, R7, -0x6e5d4c3b, R6 ;  /* 0x91a2b3c507047827 */ /* 0x000fe200078e0206 */
[----:B------:R-:W-:-:S04]  /*00f0*/  SHF.R.U32.HI R9, RZ, 0x1f, R0 ;  /* 0x0000001fff097819 */ /* 0x000fc80000011600 */
[----:B------:R-:W-:Y:S01]  /*0100*/  LEA.HI.SX32 R9, R0, R9, 0x19 ;  /* 0x0000000900097211 */ /* 0x000fe200078fcaff */
[----:B------:R-:W-:Y:S01]  /*0110*/  IMAD.HI R0, R3, -0x77777777, R2 ;  /* 0x8888888903007827 */ /* 0x000fe200078e0202 */
[----:B------:R-:W-:-:S03]  /*0120*/  SHF.R.U32.HI R13, RZ, 0x1f, R4 ;  /* 0x0000001fff0d7819 */ /* 0x000fc60000011604 */
[----:B------:R-:W-:Y:S01]  /*0130*/  IMAD R9, R9, -0xe1, R5 ;  /* 0xffffff1f09097824 */ /* 0x000fe200078e0205 */
[----:B------:R-:W-:Y:S01]  /*0140*/  SHF.R.U32.HI R11, RZ, 0x1f, R0 ;  /* 0x0000001fff0b7819 */ /* 0x000fe20000011600 */
[----:B------:R-:W-:Y:S01]  /*0150*/  IMAD R2, R26, 0xe, RZ ;  /* 0x0000000e1a027824 */ /* 0x000fe200078e02ff */
[----:B------:R-:W-:Y:S01]  /*0160*/  LEA.HI.SX32 R13, R4, R13, 0x19 ;  /* 0x0000000d040d7211 */ /* 0x000fe200078fcaff */
[----:B------:R-:W-:Y:S01]  /*0170*/  HFMA2.MMA R4, -RZ, RZ, 0, 0 ;  /* 0x00000000ff047435 */ /* 0x000fe200000001ff */
[----:B------:R-:W-:Y:S01]  /*0180*/  LEA.HI.SX32 R11, R0, R11, 0x1d ;  /* 0x0000000b000b7211 */ /* 0x000fe200078feaff */
[----:B------:R-:W-:Y:S01]  /*0190*/  IMAD.HI R8, R9, -0x77777777, R8 ;  /* 0x8888888909087827 */ /* 0x000fe200078e0208 */
[----:B------:R-:W-:-:S03]  /*01a0*/  IADD3 R5, R15, 0x7, RZ ;  /* 0x000000070f057810 */ /* 0x000fc60007ffe0ff */
[----:B------:R-:W-:Y:S02]  /*01b0*/  IMAD R7, R13, -0xe1, R7 ;  /* 0xffffff1f0d077824 */ /* 0x000fe400078e0207 */
[----:B------:R-:W-:Y:S01]  /*01c0*/  IMAD R0, R11, -0xf, R3 ;  /* 0xfffffff10b007824 */ /* 0x000fe200078e0203 */
[----:B------:R-:W-:Y:S01]  /*01d0*/  SHF.R.U32.HI R3, RZ, 0x1f, R8 ;  /* 0x0000001fff037819 */ /* 0x000fe20000011608 */
[----:B------:R-:W-:-:S03]  /*01e0*/  IMAD.HI R12, R7, -0x77777777, R6 ;  /* 0x88888889070c7827 */ /* 0x000fc600078e0206 */
[----:B------:R-:W-:Y:S01]  /*01f0*/  LEA.HI.SX32 R6, R8, R3, 0x1d ;  /* 0x0000000308067211 */ /* 0x000fe200078feaff */
[----:B------:R-:W-:Y:S01]  /*0200*/  IMAD.HI R4, R5, -0x77777777, R4 ;  /* 0x8888888905047827 */ /* 0x000fe200078e0204 */
[----:B------:R-:W-:Y:S02]  /*0210*/  LOP3.LUT R3, R28, 0x2, RZ, 0xc0, !PT ;  /* 0x000000021c037812 */ /* 0x000fe400078ec0ff */
[----:B------:R-:W-:Y:S01]  /*0220*/  SHF.R.U32.HI R9, RZ, 0x1f, R12 ;  /* 0x0000001fff097819 */ /* 0x000fe2000001160c */
[----:B------:R-:W-:Y:S01]  /*0230*/  IMAD.IADD R8, R2, 0x1, R0 ;  /* 0x0000000102087824 */ /* 0x000fe200078e0200 */
[----:B------:R-:W-:Y:S02]  /*0240*/  SHF.R.U32.HI R7, RZ, 0x1f, R4 ;  /* 0x0000001fff077819 */ /* 0x000fe40000011604 */
[----:B------:R-:W-:Y:S02]  /*0250*/  SHF.R.U32.HI R3, RZ, 0x1, R3 ;  /* 0x00000001ff037819 */ /* 0x000fe40000011603 */
[----:B------:R-:W-:-:S02]  /*0260*/  LEA.HI.SX32 R12, R12, R9, 0x1d ;  /* 0x000000090c0c7211 */ /* 0x000fc400078feaff */
[----:B------:R-:W-:Y:S01]  /*0270*/  LEA.HI.SX32 R4, R4, R7, 0x1d ;  /* 0x0000000704047211 */ /* 0x000fe200078feaff */
[C---:B------:R-:W-:Y:S01]  /*0280*/  IMAD R7, R3.reuse, 0xe, R6 ;  /* 0x0000000e03077824 */ /* 0x040fe200078e0206 */
[----:B------:R-:W-:Y:S01]  /*0290*/  ISETP.GE.AND P1, PT, R8, 0x1, PT ;  /* 0x000000010800780c */ /* 0x000fe20003f26270 */
[----:B------:R-:W-:Y:S02]  /*02a0*/  IMAD R9, R3, 0xe, R12 ;  /* 0x0000000e03097824 */ /* 0x000fe400078e020c */
[----:B------:R-:W-:Y:S01]  /*02b0*/  IMAD R4, R4, -0xf, R5 ;  /* 0xfffffff104047824 */ /* 0x000fe200078e0205 */
[----:B------:R-:W-:Y:S02]  /*02c0*/  ISETP.GE.AND P0, PT, R7, 0x1, PT ;  /* 0x000000010700780c */ /* 0x000fe40003f06270 */
[----:B------:R-:W-:Y:S02]  /*02d0*/  ISETP.LT.OR P2, PT, R9, 0x1, !P1 ;  /* 0x000000010900780c */ /* 0x000fe40004f41670 */
[----:B------:R-:W-:-:S04]  /*02e0*/  IADD3 R5, R2, R4, RZ ;  /* 0x0000000402057210 */ /* 0x000fc80007ffe0ff */
[----:B------:R-:W-:-:S07]  /*02f0*/  ISETP.LT.OR P0, PT, R5, 0x1, !P0 ;  /* 0x000000010500780c */ /* 0x000fce0004701670 */
[----:B------:R-:W-:Y:S01]  /*0300*/  @!P2 SHF.R.S32.HI R9, RZ, 0x2, R28 ;  /* 0x00000002ff09a819 */ /* 0x000fe2000001141c */
[----:B------:R-:W-:Y:S01]  /*0310*/  @!P2 IMAD.MOV.U32 R10, RZ, RZ, RZ ;  /* 0x000000ffff0aa224 */ /* 0x000fe200078e00ff */
[----:B------:R-:W-:-:S03]  /*0320*/  @!P2 IADD3 R11, R15, 0x620, RZ ;  /* 0x000006200f0ba810 */ /* 0x000fc60007ffe0ff */
[----:B------:R-:W-:Y:S01]  /*0330*/  @!P2 IMAD R8, R9, 0x1880, R2 ;  /* 0x000018800908a824 */ /* 0x000fe200078e0202 */
[----:B------:R-:W-:Y:S01]  /*0340*/  @!P0 SHF.R.S32.HI R7, RZ, 0x2, R28 ;  /* 0x00000002ff078819 */ /* 0x000fe2000001141c */
[----:B------:R-:W-:Y:S01]  /*0350*/  @!P2 IMAD.HI R10, R11, -0x6e5d4c3b, R10 ;  /* 0x91a2b3c50b0aa827 */ /* 0x000fe200078e020a */
[----:B------:R-:W-:Y:S02]  /*0360*/  @!P0 IADD3 R9, R15, 0x499, RZ ;  /* 0x000004990f098810 */ /* 0x000fe40007ffe0ff */
[----:B------:R-:W-:Y:S01]  /*0370*/  @!P2 IADD3 R16, R8, -0x1d, RZ ;  /* 0xffffffe30810a810 */ /* 0x000fe20007ffe0ff */
[----:B------:R-:W-:Y:S01]  /*0380*/  @!P0 IMAD R7, R7, 0x1880, R2 ;  /* 0x0000188007078824 */ /* 0x000fe200078e0202 */
[----:B------:R-:W-:Y:S02]  /*0390*/  @!P0 MOV R8, RZ ;  /* 0x000000ff00088202 */ /* 0x000fe40000000f00 */
[----:B------:R-:W-:Y:S01]  /*03a0*/  @!P0 MOV R19, 0x4 ;  /* 0x0000000400138802 */ /* 0x000fe20000000f00 */
[----:B------:R-:W-:Y:S01]  /*03b0*/  @!P2 IMAD R13, R3, 0x188, R16 ;  /* 0x00000188030da824 */ /* 0x000fe200078e0210 */
[----:B------:R-:W-:Y:S01]  /*03c0*/  @!P0 IADD3 R14, R7, -0x1d, RZ ;  /* 0xffffffe3070e8810 */ /* 0x000fe20007ffe0ff */
[----:B------:R-:W-:Y:S01]  /*03d0*/  @!P0 IMAD.HI R8, R9, -0x6e5d4c3b, R8 ;  /* 0x91a2b3c509088827 */ /* 0x000fe200078e0208 */
[----:B------:R-:W-:-:S03]  /*03e0*/  @!P2 SHF.R.U32.HI R9, RZ, 0x1f, R10 ;  /* 0x0000001fff09a819 */ /* 0x000fc6000001160a */
[----:B------:R-:W-:Y:S01]  /*03f0*/  @!P0 IMAD R11, R3, 0x188, R14 ;  /* 0x00000188030b8824 */ /* 0x000fe200078e020e */
[----:B------:R-:W-:Y:S01]  /*0400*/  @!P2 LEA.HI.SX32 R9, R10, R9, 0x19 ;  /* 0x000000090a09a211 */ /* 0x000fe200078fcaff */
[----:B------:R-:W-:Y:S01]  /*0410*/  @!P2 IMAD.IADD R10, R13, 0x1, R0 ;  /* 0x000000010d0aa824 */ /* 0x000fe200078e0200 */
[----:B------:R-:W-:Y:S01]  /*0420*/  @!P0 SHF.R.U32.HI R7, RZ, 0x1f, R8 ;  /* 0x0000001fff078819 */ /* 0x000fe20000011608 */
[----:B------:R-:W-:Y:S02]  /*0430*/  IMAD.MOV.U32 R14, RZ, RZ, RZ ;  /* 0x000000ffff0e7224 */ /* 0x000fe400078e00ff */
[----:B------:R-:W-:Y:S01]  /*0440*/  @!P2 IMAD R9, R9, 0x310, R10 ;  /* 0x000003100909a824 */ /* 0x000fe200078e020a */
[----:B------:R-:W-:Y:S01]  /*0450*/  @!P0 LEA.HI.SX32 R7, R8, R7, 0x19 ;  /* 0x0000000708078211 */ /* 0x000fe200078fcaff */
[----:B------:R-:W-:Y:S01]  /*0460*/  IMAD.HI R10, R15, -0x77777777, R14 ;  /* 0x888888890f0a7827 */ /* 0x000fe200078e020e */
[----:B------:R-:W-:-:S03]  /*0470*/  @!P0 IADD3 R8, R11, R4, RZ ;  /* 0x000000040b088210 */ /* 0x000fc60007ffe0ff */
[----:B------:R-:W-:Y:S01]  /*0480*/  @!P2 IMAD R9, R12, 0x1c, R9 ;  /* 0x0000001c0c09a824 */ /* 0x000fe200078e0209 */
[----:B------:R-:W-:Y:S01]  /*0490*/  SHF.R.U32.HI R11, RZ, 0x1f, R10 ;  /* 0x0000001fff0b7819 */ /* 0x000fe2000001160a */
[----:B------:R-:W-:Y:S01]  /*04a0*/  @!P0 IMAD R7, R7, 0x310, R8 ;  /* 0x0000031007078824 */ /* 0x000fe200078e0208 */
[----:B------:R-:W-:Y:S01]  /*04b0*/  HFMA2.MMA R12, -RZ, RZ, 0, 0 ;  /* 0x00000000ff0c7435 */ /* 0x000fe200000001ff */
[----:B------:R-:W-:Y:S01]  /*04c0*/  @!P2 IMAD.MOV.U32 R8, RZ, RZ, 0x4 ;  /* 0x00000004ff08a424 */ /* 0x000fe200078e00ff */
[----:B------:R-:W-:Y:S01]  /*04d0*/  LEA.HI.SX32 R10, R10, R11, 0x1d ;  /* 0x0000000b0a0a7211 */ /* 0x000fe200078feaff */
[----:B------:R-:W-:Y:S02]  /*04e0*/  @!P0 IMAD R18, R6, 0x1c, R7 ;  /* 0x0000001c06128824 */ /* 0x000fe400078e0207 */
[----:B------:R-:W-:Y:S01]  /*04f0*/  CS2R R6, SRZ ;  /* 0x0000000000067805 */ /* 0x000fe2000001ff00 */
[----:B------:R-:W-:Y:S01]  /*0500*/  IADD3 R13, R15, 0x1, RZ ;  /* 0x000000010f0d7810 */ /* 0x000fe20007ffe0ff */
[----:B------:R-:W-:-:S04]  /*0510*/  @!P0 IMAD.WIDE R18, R18, R19, c[0x0][0x160] ;  /* 0x0000580012128625 */ /* 0x000fc800078e0213 */
[----:B------:R-:W-:Y:S01]  /*0520*/  IMAD R11, R3, 0xe, R10 ;  /* 0x0000000e030b7824 */ /* 0x000fe200078e020a */
[----:B------:R0:W5:Y:S01]  /*0530*/  @!P0 LDG.E.CONSTANT R6, [R18.64] ;  /* 0x0000000412068981 */ /* 0x000162000c1e9900 */
[----:B------:R-:W-:Y:S01]  /*0540*/  IADD3 R17, R15, 0xc4, RZ ;  /* 0x000000c40f117810 */ /* 0x000fe20007ffe0ff */
[----:B------:R-:W-:Y:S02]  /*0550*/  IMAD.MOV.U32 R16, RZ, RZ, RZ ;  /* 0x000000ffff107224 */ /* 0x000fe400078e00ff */
[----:B------:R-:W-:Y:S01]  /*0560*/  ISETP.GE.AND P0, PT, R11, 0x1, PT ;  /* 0x000000010b00780c */ /* 0x000fe20003f06270 */
[----:B------:R-:W-:-:S04]  /*0570*/  @!P2 IMAD.WIDE R8, R9, R8, c[0x0][0x160] ;  /* 0x000058000908a625 */ /* 0x000fc800078e0208 */
[----:B------:R-:W-:Y:S01]  /*0580*/  IMAD.HI R20, R13, -0x77777777, R12 ;  /* 0x888888890d147827 */ /* 0x000fe200078e020c */
[----:B------:R1:W5:Y:S03]  /*0590*/  @!P2 LDG.E.CONSTANT R7, [R8.64] ;  /* 0x000000040807a981 */ /* 0x000366000c1e9900 */
[----:B0-----:R-:W-:Y:S01]  /*05a0*/  IMAD.HI R18, R17, -0x6e5d4c3b, R16 ;  /* 0x91a2b3c511127827 */ /* 0x001fe200078e0210 */
[----:B------:R-:W-:Y:S04]  /*05b0*/  BSSY B0, `(.L_x_0) ;  /* 0x0000016000007945 */ /* 0x000fe80003800000 */
[----:B------:R-:W-:Y:S02]  /*05c0*/  SHF.R.U32.HI R11, RZ, 0x1f, R18 ;  /* 0x0000001fff0b7819 */ /* 0x000fe40000011612 */
[----:B-1----:R-:W-:-:S04]  /*05d0*/  SHF.R.U32.HI R9, RZ, 0x1f, R20 ;  /* 0x0000001fff097819 */ /* 0x002fc80000011614 */
[----:B------:R-:W-:Y:S02]  /*05e0*/  LEA.HI.SX32 R8, R20, R9, 0x1d ;  /* 0x0000000914087211 */ /* 0x000fe400078feaff */
[----:B------:R-:W-:Y:S01]  /*05f0*/  LEA.HI.SX32 R9, R18, R11, 0x19 ;  /* 0x0000000b12097211 */ /* 0x000fe200078fcaff */
[----:B------:R-:W-:Y:S01]  /*0600*/  IMAD.MOV.U32 R18, RZ, RZ, RZ ;  /* 0x000000ffff127224 */ /* 0x000fe200078e00ff */
[----:B------:R-:W-:Y:S02]  /*0610*/  MOV R20, RZ ;  /* 0x000000ff00147202 */ /* 0x000fe40000000f00 */
[----:B------:R-:W-:Y:S01]  /*0620*/  IADD3 R11, R15, 0xc5, RZ ;  /* 0x000000c50f0b7810 */ /* 0x000fe20007ffe0ff */
[----:B------:R-:W-:Y:S05]  /*0630*/  @!P0 BRA `(.L_x_1) ;  /* 0x000000d000008947 */ /* 0x000fea0003800000 */
[----:B------:R-:W-:Y:S01]  /*0640*/  LOP3.LUT R19, R28, 0x1, RZ, 0xc0, !PT ;  /* 0x000000011c137812 */ /* 0x000fe200078ec0ff */
[----:B------:R-:W-:-:S04]  /*0650*/  IMAD R22, R10, -0xf, R15 ;  /* 0xfffffff10a167824 */ /* 0x000fc800078e020f */
[----:B------:R-:W-:-:S05]  /*0660*/  IMAD R19, R19, 0xe, R22 ;  /* 0x0000000e13137824 */ /* 0x000fca00078e0216 */
[----:B------:R-:W-:-:S13]  /*0670*/  ISETP.GE.AND P0, PT, R19, 0x1, PT ;  /* 0x000000011300780c */ /* 0x000fda0003f06270 */
[----:B------:R-:W-:Y:S05]  /*0680*/  @!P0 BRA `(.L_x_1) ;  /* 0x0000008000008947 */ /* 0x000fea0003800000 */
[----:B------:R-:W-:-:S05]  /*0690*/  SHF.R.S32.HI R18, RZ, 0x2, R28 ;  /* 0x00000002ff127819 */ /* 0x000fca000001141c */
[----:B------:R-:W-:-:S05]  /*06a0*/  IMAD R18, R18, 0x1880, R19 ;  /* 0x0000188012127824 */ /* 0x000fca00078e0213 */
[----:B------:R-:W-:-:S05]  /*06b0*/  IADD3 R18, R18, -0x1d, RZ ;  /* 0xffffffe312127810 */ /* 0x000fca0007ffe0ff */
[----:B------:R-:W-:Y:S01]  /*06c0*/  IMAD R19, R3, 0x188, R18 ;  /* 0x0000018803137824 */ /* 0x000fe200078e0212 */
[----:B------:R-:W-:-:S03]  /*06d0*/  HFMA2.MMA R18, -RZ, RZ, 0, 2.384185791015625e-07 ;  /* 0x00000004ff127435 */ /* 0x000fc600000001ff */
[----:B------:R-:W-:-:S07]  /*06e0*/  IMAD R19, R10, 0x1c, R19 ;  /* 0x0000001c0a137824 */ /* 0x000fce00078e0213 */
[----:B------:R-:W-:-:S06]  /*06f0*/  IMAD.WIDE R18, R19, R18, c[0x0][0x160] ;  /* 0x0000580013127625 */ /* 0x000fcc00078e0212 */
[----:B------:R0:W5:Y:S02]  /*0700*/  LDG.E.CONSTANT R18, [R18.64] ;  /* 0x0000000412127981 */ /* 0x000164000c1e9900 */
.L_x_1:
[----:B------:R-:W-:Y:S05]  /*0710*/  BSYNC B0 ;  /* 0x0000000000007941 */ /* 0x000fea0003800000 */
.L_x_0:
[----:B-----5:R1:W-:Y:S01]  /*0720*/  STS [R25.X8], R18 ;  /* 0x0000001219007388 */ /* 0x0203e20000008800 */
[----:B0-----:R-:W-:Y:S01]  /*0730*/  IMAD R19, R3, 0xe, R8 ;  /* 0x0000000e03137824 */ /* 0x001fe200078e0208 */
[----:B------:R-:W-:Y:S01]  /*0740*/  MOV R16, RZ ;  /* 0x000000ff00107202 */ /* 0x000fe20000000f00 */
[----:B------:R-:W-:Y:S01]  /*0750*/  IMAD.MOV.U32 R10, RZ, RZ, RZ ;  /* 0x000000ffff0a7224 */ /* 0x000fe200078e00ff */
[----:B------:R-:W-:Y:S01]  /*0760*/  BSSY B0, `(.L_x_2) ;  /* 0x000001b000007945 */ /* 0x000fe20003800000 */
[----:B------:R-:W-:Y:S01]  /*0770*/  IMAD R17, R9, -0xe1, R17 ;  /* 0xffffff1f09117824 */ /* 0x000fe200078e0211 */
[----:B------:R-:W-:Y:S01]  /*0780*/  ISETP.GE.AND P0, PT, R19, 0x1, PT ;  /* 0x000000011300780c */ /* 0x000fe20003f06270 */
[----:B------:R-:W-:-:S04]  /*0790*/  IMAD.HI R21, R11, -0x6e5d4c3b, R10 ;  /* 0x91a2b3c50b157827 */ /* 0x000fc800078e020a */
[----:B------:R-:W-:Y:S01]  /*07a0*/  IMAD.HI R16, R17, -0x77777777, R16 ;  /* 0x8888888911107827 */ /* 0x000fe200078e0210 */
[----:B------:R-:W-:-:S03]  /*07b0*/  SHF.R.U32.HI R22, RZ, 0x1f, R21 ;  /* 0x0000001fff167819 */ /* 0x000fc60000011615 */
[----:B------:R-:W-:Y:S01]  /*07c0*/  IMAD.MOV.U32 R24, RZ, RZ, RZ ;  /* 0x000000ffff187224 */ /* 0x000fe200078e00ff */
[----:B------:R-:W-:Y:S02]  /*07d0*/  SHF.R.U32.HI R17, RZ, 0x1f, R16 ;  /* 0x0000001fff117819 */ /* 0x000fe40000011610 */
[----:B------:R-:W-:Y:S02]  /*07e0*/  LEA.HI.SX32 R21, R21, R22, 0x19 ;  /* 0x0000001615157211 */ /* 0x000fe400078fcaff */
[----:B------:R-:W-:Y:S02]  /*07f0*/  LEA.HI.SX32 R22, R16, R17, 0x1d ;  /* 0x0000001110167211 */ /* 0x000fe400078feaff */
[----:B------:R-:W-:Y:S01]  /*0800*/  IADD3 R17, R15, 0xa7, RZ ;  /* 0x000000a70f117810 */ /* 0x000fe20007ffe0ff */
[----:B------:R-:W-:Y:S05]  /*0810*/  @!P0 BRA `(.L_x_3) ;  /* 0x000000f000008947 */ /* 0x000fea0003800000 */
[----:B-1----:R-:W-:Y:S01]  /*0820*/  LOP3.LUT R19, R28, 0x1, RZ, 0xc0, !PT ;  /* 0x000000011c137812 */ /* 0x002fe200078ec0ff */
[----:B------:R-:W-:-:S04]  /*0830*/  IMAD R18, R8, -0xf, R13 ;  /* 0xfffffff108127824 */ /* 0x000fc800078e020d */
[----:B------:R-:W-:-:S05]  /*0840*/  IMAD R23, R19, 0xe, R18 ;  /* 0x0000000e13177824 */ /* 0x000fca00078e0212 */
[----:B------:R-:W-:-:S13]  /*0850*/  ISETP.GE.AND P0, PT, R23, 0x1, PT ;  /* 0x000000011700780c */ /* 0x000fda0003f06270 */
[----:B------:R-:W-:Y:S05]  /*0860*/  @!P0 BRA `(.L_x_3) ;  /* 0x000000a000008947 */ /* 0x000fea0003800000 */
[----:B------:R-:W-:Y:S01]  /*0870*/  HFMA2.MMA R23, -RZ, RZ, 0, 8.3446502685546875e-07 ;  /* 0x0000000eff177435 */ /* 0x000fe200000001ff */
[----:B------:R-:W-:-:S05]  /*0880*/  SHF.R.S32.HI R24, RZ, 0x2, R28 ;  /* 0x00000002ff187819 */ /* 0x000fca000001141c */
[----:B------:R-:W-:-:S04]  /*0890*/  IMAD R24, R24, 0x1c0, R19 ;  /* 0x000001c018187824 */ /* 0x000fc800078e0213 */
[----:B------:R-:W-:-:S04]  /*08a0*/  IMAD R24, R24, R23, -0x1d ;  /* 0xffffffe318187424 */ /* 0x000fc800078e0217 */
[----:B------:R-:W-:-:S04]  /*08b0*/  IMAD R19, R3, 0x188, R24 ;  /* 0x0000018803137824 */ /* 0x000fc800078e0218 */
[----:B------:R-:W-:Y:S01]  /*08c0*/  IMAD.IADD R19, R18, 0x1, R19 ;  /* 0x0000000112137824 */ /* 0x000fe200078e0213 */
[----:B------:R-:W-:-:S03]  /*08d0*/  MOV R18, 0x4 ;  /* 0x0000000400127802 */ /* 0x000fc60000000f00 */
[----:B------:R-:W-:-:S04]  /*08e0*/  IMAD R19, R8, 0x1c, R19 ;  /* 0x0000001c08137824 */ /* 0x000fc800078e0213 */
[----:B------:R-:W-:-:S05]  /*08f0*/  IMAD.WIDE R18, R19, R18, c[0x0][0x160] ;  /* 0x0000580013127625 */ /* 0x000fca00078e0212 */
[----:B------:R0:W5:Y:S02]  /*0900*/  LDG.E.CONSTANT R24, [R18.64] ;  /* 0x0000000412187981 */ /* 0x000164000c1e9900 */
.L_x_3:
[----:B-1----:R-:W-:Y:S05]  /*0910*/  BSYNC B0 ;  /* 0x0000000000007941 */ /* 0x002fea0003800000 */
.L_x_2:
[----:B-----5:R1:W-:Y:S01]  /*0920*/  STS [R25.X8+0x4], R24 ;  /* 0x0000041819007388 */ /* 0x0203e20000008800 */
[----:B0-----:R-:W-:Y:S01]  /*0930*/  IMAD R18, R3, 0xe, R22 ;  /* 0x0000000e03127824 */ /* 0x001fe200078e0216 */
[----:B------:R-:W-:Y:S01]  /*0940*/  HFMA2.MMA R10, -RZ, RZ, 0, 0 ;  /* 0x00000000ff0a7435 */ /* 0x000fe200000001ff */
[----:B------:R-:W-:Y:S01]  /*0950*/  IMAD.MOV.U32 R16, RZ, RZ, RZ ;  /* 0x000000ffff107224 */ /* 0x000fe200078e00ff */
[----:B------:R-:W-:Y:S01]  /*0960*/  BSSY B0, `(.L_x_4) ;  /* 0x000001b000007945 */ /* 0x000fe20003800000 */
[----:B------:R-:W-:Y:S01]  /*0970*/  IMAD R11, R21, -0xe1, R11 ;  /* 0xffffff1f150b7824 */ /* 0x000fe200078e020b */
[----:B------:R-:W-:Y:S01]  /*0980*/  ISETP.GE.AND P0, PT, R18, 0x1, PT ;  /* 0x000000011200780c */ /* 0x000fe20003f06270 */
[----:B------:R-:W-:-:S05]  /*0990*/  IMAD.HI R23, R17, -0x6e5d4c3b, R16 ;  /* 0x91a2b3c511177827 */ /* 0x000fca00078e0210 */
[----:B------:R-:W-:Y:S01]  /*09a0*/  IMAD.HI R10, R11, -0x77777777, R10 ;  /* 0x888888890b0a7827 */ /* 0x000fe200078e020a */
[----:B------:R-:W-:-:S04]  /*09b0*/  SHF.R.U32.HI R18, RZ, 0x1f, R23 ;  /* 0x0000001fff127819 */ /* 0x000fc80000011617 */
[----:B------:R-:W-:Y:S02]  /*09c0*/  SHF.R.U32.HI R19, RZ, 0x1f, R10 ;  /* 0x0000001fff137819 */ /* 0x000fe4000001160a */
[----:B------:R-:W-:Y:S02]  /*09d0*/  LEA.HI.SX32 R11, R23, R18, 0x19 ;  /* 0x00000012170b7211 */ /* 0x000fe400078fcaff */
[----:B------:R-:W-:Y:S01]  /*09e0*/  LEA.HI.SX32 R18, R10, R19, 0x1d ;  /* 0x000000130a127211 */ /* 0x000fe200078feaff */
[----:B------:R-:W-:Y:S01]  /*09f0*/  IMAD.MOV.U32 R10, RZ, RZ, RZ ;  /* 0x000000ffff0a7224 */ /* 0x000fe200078e00ff */
[----:B------:R-:W-:Y:S05]  /*0a00*/  @!P0 BRA `(.L_x_5) ;  /* 0x0000010000008947 */ /* 0x000fea0003800000 */
[----:B-1----:R-:W-:Y:S01]  /*0a10*/  LOP3.LUT R12, R28, 0x1, RZ, 0xc0, !PT ;  /* 0x000000011c0c7812 */ /* 0x002fe200078ec0ff */
[----:B------:R-:W-:-:S04]  /*0a20*/  IMAD R13, R8, -0xf, R13 ;  /* 0xfffffff1080d7824 */ /* 0x000fc800078e020d */
[----:B------:R-:W-:-:S05]  /*0a30*/  IMAD R8, R12, 0xe, R13 ;  /* 0x0000000e0c087824 */ /* 0x000fca00078e020d */
[----:B------:R-:W-:-:S13]  /*0a40*/  ISETP.GE.AND P0, PT, R8, 0x1, PT ;  /* 0x000000010800780c */ /* 0x000fda0003f06270 */
[----:B------:R-:W-:Y:S05]  /*0a50*/  @!P0 BRA `(.L_x_5) ;  /* 0x000000b000008947 */ /* 0x000fea0003800000 */
[----:B------:R-:W-:Y:S02]  /*0a60*/  SHF.R.S32.HI R19, RZ, 0x2, R28 ;  /* 0x00000002ff137819 */ /* 0x000fe4000001141c */
[----:B------:R-:W-:-:S03]  /*0a70*/  MOV R8, 0xe ;  /* 0x0000000e00087802 */ /* 0x000fc60000000f00 */
[----:B------:R-:W-:-:S04]  /*0a80*/  IMAD R19, R19, 0x1c0, R12 ;  /* 0x000001c013137824 */ /* 0x000fc800078e020c */
[----:B------:R-:W-:-:S04]  /*0a90*/  IMAD R8, R19, R8, -0x1d ;  /* 0xffffffe313087424 */ /* 0x000fc800078e0208 */
[----:B------:R-:W-:-:S04]  /*0aa0*/  IMAD R8, R3, 0x188, R8 ;  /* 0x0000018803087824 */ /* 0x000fc800078e0208 */
[----:B------:R-:W-:-:S04]  /*0ab0*/  IMAD.IADD R8, R13, 0x1, R8 ;  /* 0x000000010d087824 */ /* 0x000fc800078e0208 */
[----:B------:R-:W-:Y:S01]  /*0ac0*/  IMAD R9, R9, 0x310, R8 ;  /* 0x0000031009097824 */ /* 0x000fe200078e0208 */
[----:B------:R-:W-:-:S03]  /*0ad0*/  HFMA2.MMA R8, -RZ, RZ, 0, 2.384185791015625e-07 ;  /* 0x00000004ff087435 */ /* 0x000fc600000001ff */
[----:B------:R-:W-:-:S07]  /*0ae0*/  IMAD R9, R22, 0x1c, R9 ;  /* 0x0000001c16097824 */ /* 0x000fce00078e0209 */
[----:B------:R-:W-:-:S05]  /*0af0*/  IMAD.WIDE R8, R9, R8, c[0x0][0x160] ;  /* 0x0000580009087625 */ /* 0x000fca00078e0208 */
[----:B------:R0:W5:Y:S02]  /*0b00*/  LDG.E.CONSTANT R10, [R8.64] ;  /* 0x00000004080a7981 */ /* 0x000164000c1e9900 */
.L_x_5:
[----:B-1----:R-:W-:Y:S05]  /*0b10*/  BSYNC B0 ;  /* 0x0000000000007941 */ /* 0x002fea0003800000 */
.L_x_4:
[----:B------:R-:W-:Y:S01]  /*0b20*/  IMAD R17, R11, -0xe1, R17 ;  /* 0xffffff1f0b117824 */ /* 0x000fe200078e0211 */
[----:B-----5:R1:W-:Y:S01]  /*0b30*/  STS [R25.X8+0x310], R10 ;  /* 0x0003100a19007388 */ /* 0x0203e20000008800 */
[----:B------:R-:W-:Y:S01]  /*0b40*/  IMAD R11, R3, 0xe, R18 ;  /* 0x0000000e030b7824 */ /* 0x000fe200078e0212 */
[----:B0-----:R-:W-:Y:S01]  /*0b50*/  IADD3 R9, R15, 0xa8, RZ ;  /* 0x000000a80f097810 */ /* 0x001fe20007ffe0ff */
[----:B------:R-:W-:Y:S01]  /*0b60*/  IMAD.MOV.U32 R8, RZ, RZ, RZ ;  /* 0x000000ffff087224 */ /* 0x000fe200078e00ff */
[----:B------:R-:W-:Y:S01]  /*0b70*/  MOV R16, RZ ;  /* 0x000000ff00107202 */ /* 0x000fe20000000f00 */
[----:B------:R-:W-:Y:S01]  /*0b80*/  BSSY B0, `(.L_x_6) ;  /* 0x000001f000007945 */ /* 0x000fe20003800000 */
[----:B------:R-:W-:Y:S01]  /*0b90*/  ISETP.GE.AND P0, PT, R11, 0x1, PT ;  /* 0x000000010b00780c */ /* 0x000fe20003f06270 */
[----:B------:R-:W-:-:S04]  /*0ba0*/  IMAD.HI R13, R9, -0x6e5d4c3b, R8 ;  /* 0x91a2b3c5090d7827 */ /* 0x000fc800078e0208 */
[----:B------:R-:W-:Y:S01]  /*0bb0*/  IMAD.HI R12, R17, -0x77777777, R16 ;  /* 0x88888889110c7827 */ /* 0x000fe200078e0210 */
[----:B------:R-:W-:-:S04]  /*0bc0*/  SHF.R.U32.HI R16, RZ, 0x1f, R13 ;  /* 0x0000001fff107819 */ /* 0x000fc8000001160d */
[----:B------:R-:W-:Y:S02]  /*0bd0*/  SHF.R.U32.HI R11, RZ, 0x1f, R12 ;  /* 0x0000001fff0b7819 */ /* 0x000fe4000001160c */
[----:B------:R-:W-:Y:S01]  /*0be0*/  LEA.HI.SX32 R13, R13, R16, 0x19 ;  /* 0x000000100d0d7211 */ /* 0x000fe200078fcaff */
[----:B------:R-:W-:Y:S01]  /*0bf0*/  IMAD.MOV.U32 R16, RZ, RZ, RZ ;  /* 0x000000ffff107224 */ /* 0x000fe200078e00ff */
[----:B------:R-:W-:Y:S01]  /*0c00*/  LEA.HI.SX32 R12, R12, R11, 0x1d ;  /* 0x0000000b0c0c7211 */ /* 0x000fe200078feaff */
[----:B------:R-:W-:Y:S05]  /*0c10*/  @!P0 BRA `(.L_x_7) ;  /* 0x0000015000008947 */ /* 0x000fea0003800000 */
[----:B-1----:R-:W-:Y:S01]  /*0c20*/  HFMA2.MMA R10, -RZ, RZ, 0, 0 ;  /* 0x00000000ff0a7435 */ /* 0x002fe200000001ff */
[----:B------:R-:W-:-:S09]  /*0c30*/  IADD3 R11, R15, 0x2, RZ ;  /* 0x000000020f0b7810 */ /* 0x000fd20007ffe0ff */
[----:B------:R-:W-:-:S05]  /*0c40*/  IMAD.HI R10, R11, -0x77777777, R10 ;  /* 0x888888890b0a7827 */ /* 0x000fca00078e020a */
[----:B------:R-:W-:-:S04]  /*0c50*/  SHF.R.U32.HI R17, RZ, 0x1f, R10 ;  /* 0x0000001fff117819 */ /* 0x000fc8000001160a */
[----:B------:R-:W-:Y:S02]  /*0c60*/  LEA.HI.SX32 R17, R10, R17, 0x1d ;  /* 0x000000110a117211 */ /* 0x000fe400078feaff */
[----:B------:R-:W-:-:S03]  /*0c70*/  LOP3.LUT R10, R28, 0x1, RZ, 0xc0, !PT ;  /* 0x000000011c0a7812 */ /* 0x000fc600078ec0ff */
[----:B------:R-:W-:-:S04]  /*0c80*/  IMAD R17, R17, -0xf, R11 ;  /* 0xfffffff111117824 */ /* 0x000fc800078e020b */
[----:B------:R-:W-:-:S05]  /*0c90*/  IMAD R11, R10, 0xe, R17 ;  /* 0x0000000e0a0b7824 */ /* 0x000fca00078e0211 */
[----:B------:R-:W-:-:S13]  /*0ca0*/  ISETP.GE.AND P0, PT, R11, 0x1, PT ;  /* 0x000000010b00780c */ /* 0x000fda0003f06270 */
[----:B------:R-:W-:Y:S05]  /*0cb0*/  @!P0 BRA `(.L_x_7) ;  /* 0x000000b000008947 */ /* 0x000fea0003800000 */
[----:B------:R-:W-:Y:S01]  /*0cc0*/  SHF.R.S32.HI R11, RZ, 0x2, R28 ;  /* 0x00000002ff0b7819 */ /* 0x000fe2000001141c */
[----:B------:R-:W-:-:S04]  /*0cd0*/  IMAD.MOV.U32 R16, RZ, RZ, 0xe ;  /* 0x0000000eff107424 */ /* 0x000fc800078e00ff */
[----:B------:R-:W-:-:S04]  /*0ce0*/  IMAD R11, R11, 0x1c0, R10 ;  /* 0x000001c00b0b7824 */ /* 0x000fc800078e020a */
[----:B------:R-:W-:Y:S02]  /*0cf0*/  IMAD R10, R11, R16, -0x1d ;  /* 0xffffffe30b0a7424 */ /* 0x000fe400078e0210 */
[----:B------:R-:W-:Y:S02]  /*0d00*/  IMAD.MOV.U32 R11, RZ, RZ, 0x4 ;  /* 0x00000004ff0b7424 */ /* 0x000fe400078e00ff */
[----:B------:R-:W-:-:S05]  /*0d10*/  IMAD R10, R3, 0x188, R10 ;  /* 0x00000188030a7824 */ /* 0x000fca00078e020a */
[----:B------:R-:W-:-:S05]  /*0d20*/  IADD3 R10, R10, R17, RZ ;  /* 0x000000110a0a7210 */ /* 0x000fca0007ffe0ff */
[----:B------:R-:W-:-:S04]  /*0d30*/  IMAD R21, R21, 0x310, R10 ;  /* 0x0000031015157824 */ /* 0x000fc800078e020a */
[----:B------:R-:W-:-:S04]  /*0d40*/  IMAD R10, R18, 0x1c, R21 ;  /* 0x0000001c120a7824 */ /* 0x000fc800078e0215 */
[----:B------:R-:W-:-:S05]  /*0d50*/  IMAD.WIDE R10, R10, R11, c[0x0][0x160] ;  /* 0x000058000a0a7625 */ /* 0x000fca00078e020b */
[----:B------:R0:W5:Y:S02]  /*0d60*/  LDG.E.CONSTANT R16, [R10.64] ;  /* 0x000000040a107981 */ /* 0x000164000c1e9900 */
.L_x_7:
[----:B-1----:R-:W-:Y:S05]  /*0d70*/  BSYNC B0 ;  /* 0x0000000000007941 */ /* 0x002fea0003800000 */
.L_x_6:
        /* <DEDUP_REMOVED lines=12> */
[----:B------:R-:W-:Y:S02]  /*0e40*/  LEA.HI.SX32 R13, R8, R13, 0x1d ;  /* 0x0000000d080d7211 */ /* 0x000fe400078feaff */
[----:B------:R-:W-:Y:S01]  /*0e50*/  LEA.HI.SX32 R17, R17, R18, 0x19 ;  /* 0x0000001211117211 */ /* 0x000fe200078fcaff */
[----:B------:R-:W-:Y:S01]  /*0e60*/  HFMA2.MMA R18, -RZ, RZ, 0, 0 ;  /* 0x00000000ff127435 */ /* 0x000fe200000001ff */
[----:B------:R-:W-:Y:S05]  /*0e70*/  @!P0 BRA `(.L_x_9) ;  /* 0x000001a000008947 */ /* 0x000fea0003800000 */
[----:B-1----:R-:W-:Y:S01]  /*0e80*/  IADD3 R9, R15, 0x2, RZ ;  /* 0x000000020f097810 */ /* 0x002fe20007ffe0ff */
[----:B------:R-:W-:-:S04]  /*0e90*/  IMAD.MOV.U32 R8, RZ, RZ, RZ ;  /* 0x000000ffff087224 */ /* 0x000fc800078e00ff */
        /* <DEDUP_REMOVED lines=8> */
[----:B------:R-:W-:Y:S02]  /*0f20*/  SHF.R.S32.HI R8, RZ, 0x2, R28 ;  /* 0x00000002ff087819 */ /* 0x000fe4000001141c */
[----:B------:R-:W-:Y:S02]  /*0f30*/  IADD3 R9, R15, 0x188, RZ ;  /* 0x000001880f097810 */ /* 0x000fe40007ffe0ff */
[----:B------:R-:W-:Y:S01]  /*0f40*/  MOV R18, 0xe ;  /* 0x0000000e00127802 */ /* 0x000fe20000000f00 */
[----:B------:R-:W-:Y:S02]  /*0f50*/  IMAD R19, R8, 0x1c0, R19 ;  /* 0x000001c008137824 */ /* 0x000fe400078e0213 */
[----:B------:R-:W-:Y:S02]  /*0f60*/  IMAD.MOV.U32 R8, RZ, RZ, RZ ;  /* 0x000000ffff087224 */ /* 0x000fe400078e00ff */
[----:B------:R-:W-:Y:S02]  /*0f70*/  IMAD R18, R19, R18, -0x1d ;  /* 0xffffffe313127424 */ /* 0x000fe400078e0212 */
[----:B------:R-:W-:-:S04]  /*0f80*/  IMAD.HI R8, R9, -0x6e5d4c3b, R8 ;  /* 0x91a2b3c509087827 */ /* 0x000fc800078e0208 */
[----:B------:R-:W-:Y:S01]  /*0f90*/  IMAD R19, R3, 0x188, R18 ;  /* 0x0000018803137824 */ /* 0x000fe200078e0212 */
[----:B------:R-:W-:-:S04]  /*0fa0*/  SHF.R.U32.HI R9, RZ, 0x1f, R8 ;  /* 0x0000001fff097819 */ /* 0x000fc80000011608 */
[----:B------:R-:W-:Y:S02]  /*0fb0*/  IADD3 R16, R19, R16, RZ ;  /* 0x0000001013107210 */ /* 0x000fe40007ffe0ff */
[----:B------:R-:W-:Y:S01]  /*0fc0*/  LEA.HI.SX32 R9, R8, R9, 0x19 ;  /* 0x0000000908097211 */ /* 0x000fe200078fcaff */
[----:B------:R-:W-:-:S04]  /*0fd0*/  IMAD.MOV.U32 R8, RZ, RZ, 0x4 ;  /* 0x00000004ff087424 */ /* 0x000fc800078e00ff */
[----:B------:R-:W-:-:S04]  /*0fe0*/  IMAD R9, R9, 0x310, R16 ;  /* 0x0000031009097824 */ /* 0x000fc800078e0210 */
[----:B------:R-:W-:-:S04]  /*0ff0*/  IMAD R9, R12, 0x1c, R9 ;  /* 0x0000001c0c097824 */ /* 0x000fc800078e0209 */
[----:B------:R-:W-:-:S05]  /*1000*/  IMAD.WIDE R8, R9, R8, c[0x0][0x160] ;  /* 0x0000580009087625 */ /* 0x000fca00078e0208 */
[----:B------:R0:W5:Y:S02]  /*1010*/  LDG.E.CONSTANT R18, [R8.64] ;  /* 0x0000000408127981 */ /* 0x000164000c1e9900 */
.L_x_9:
[----:B-1----:R-:W-:Y:S05]  /*1020*/  BSYNC B0 ;  /* 0x0000000000007941 */ /* 0x002fea0003800000 */
.L_x_8:
[----:B0-----:R-:W-:Y:S01]  /*1030*/  HFMA2.MMA R8, -RZ, RZ, 0, 0 ;  /* 0x00000000ff087435 */ /* 0x001fe200000001ff */
[----:B------:R-:W-:Y:S01]  /*1040*/  IMAD R12, R3, 0xe, R13 ;  /* 0x0000000e030c7824 */ /* 0x000fe200078e020d */
[----:B------:R-:W-:Y:S01]  /*1050*/  IADD3 R9, R15, 0x8b, RZ ;  /* 0x0000008b0f097810 */ /* 0x000fe20007ffe0ff */
[----:B------:R-:W-:Y:S01]  /*1060*/  IMAD R11, R17, -0xe1, R11 ;  /* 0xffffff1f110b7824 */ /* 0x000fe200078e020b */
[----:B------:R-:W-:Y:S01]  /*1070*/  BSSY B0, `(.L_x_10) ;  /* 0x0000026000007945 */ /* 0x000fe20003800000 */
[----:B------:R-:W-:Y:S01]  /*1080*/  IMAD.MOV.U32 R10, RZ, RZ, RZ ;  /* 0x000000ffff0a7224 */ /* 0x000fe200078e00ff */
[----:B------:R-:W-:Y:S01]  /*1090*/  ISETP.GE.AND P0, PT, R12, 0x1, PT ;  /* 0x000000010c00780c */ /* 0x000fe20003f06270 */
[----:B-----5:R0:W-:Y:S02]  /*10a0*/  STS [R25.X8+0x620], R18 ;  /* 0x0006201219007388 */ /* 0x0201e40000008800 */
[----:B------:R-:W-:-:S04]  /*10b0*/  IMAD.HI R10, R11, -0x77777777, R10 ;  /* 0x888888890b0a7827 */ /* 0x000fc800078e020a */
[----:B------:R-:W-:Y:S01]  /*10c0*/  IMAD.HI R17, R9, -0x6e5d4c3b, R8 ;  /* 0x91a2b3c509117827 */ /* 0x000fe200078e0208 */
[----:B------:R-:W-:Y:S02]  /*10d0*/  SHF.R.U32.HI R11, RZ, 0x1f, R10 ;  /* 0x0000001fff0b7819 */ /* 0x000fe4000001160a */
[----:B0-----:R-:W-:Y:S02]  /*10e0*/  MOV R18, RZ ;  /* 0x000000ff00127202 */ /* 0x001fe40000000f00 */
[----:B------:R-:W-:-:S04]  /*10f0*/  SHF.R.U32.HI R12, RZ, 0x1f, R17 ;  /* 0x0000001fff0c7819 */ /* 0x000fc80000011611 */
[----:B------:R-:W-:Y:S02]  /*1100*/  LEA.HI.SX32 R17, R17, R12, 0x19 ;  /* 0x0000000c11117211 */ /* 0x000fe400078fcaff */
[----:B------:R-:W-:Y:S01]  /*1110*/  LEA.HI.SX32 R12, R10, R11, 0x1d ;  /* 0x0000000b0a0c7211 */ /* 0x000fe200078feaff */
[----:B------:R-:W-:Y:S05]  /*1120*/  @!P0 BRA `(.L_x_11) ;  /* 0x000001a000008947 */ /* 0x000fea0003800000 */
[----:B------:R-:W-:Y:S01]  /*1130*/  IADD3 R11, R15, 0x3, RZ ;  /* 0x000000030f0b7810 */ /* 0x000fe20007ffe0ff */
[----:B------:R-:W-:Y:S01]  /*1140*/  IMAD.MOV.U32 R10, RZ, RZ, RZ ;  /* 0x000000ffff0a7224 */ /* 0x000fe200078e00ff */
[----:B------:R-:W-:-:S03]  /*1150*/  LOP3.LUT R21, R28, 0x1, RZ, 0xc0, !PT ;  /* 0x000000011c157812 */ /* 0x000fc600078ec0ff */
[----:B------:R-:W-:-:S05]  /*1160*/  IMAD.HI R10, R11, -0x77777777, R10 ;  /* 0x888888890b0a7827 */ /* 0x000fca00078e020a */
[----:B------:R-:W-:-:S04]  /*1170*/  SHF.R.U32.HI R19, RZ, 0x1f, R10 ;  /* 0x0000001fff137819 */ /* 0x000fc8000001160a */
[----:B------:R-:W-:-:S05]  /*1180*/  LEA.HI.SX32 R19, R10, R19, 0x1d ;  /* 0x000000130a137211 */ /* 0x000fca00078feaff */
[----:B------:R-:W-:-:S04]  /*1190*/  IMAD R16, R19, -0xf, R11 ;  /* 0xfffffff113107824 */ /* 0x000fc800078e020b */
[----:B------:R-:W-:-:S05]  /*11a0*/  IMAD R10, R21, 0xe, R16 ;  /* 0x0000000e150a7824 */ /* 0x000fca00078e0210 */
[----:B------:R-:W-:-:S13]  /*11b0*/  ISETP.GE.AND P0, PT, R10, 0x1, PT ;  /* 0x000000010a00780c */ /* 0x000fda0003f06270 */
[----:B------:R-:W-:Y:S05]  /*11c0*/  @!P0 BRA `(.L_x_11) ;  /* 0x0000010000008947 */ /* 0x000fea0003800000 */
[----:B------:R-:W-:Y:S01]  /*11d0*/  SHF.R.S32.HI R10, RZ, 0x2, R28 ;  /* 0x00000002ff0a7819 */ /* 0x000fe2000001141c */
[----:B------:R-:W-:Y:S01]  /*11e0*/  HFMA2.MMA R18, -RZ, RZ, 0, 8.3446502685546875e-07 ;  /* 0x0000000eff127435 */ /* 0x000fe200000001ff */
[----:B------:R-:W-:-:S03]  /*11f0*/  IADD3 R11, R15, 0x189, RZ ;  /* 0x000001890f0b7810 */ /* 0x000fc60007ffe0ff */
[----:B------:R-:W-:Y:S02]  /*1200*/  IMAD R21, R10, 0x1c0, R21 ;  /* 0x000001c00a157824 */ /* 0x000fe400078e0215 */
[----:B------:R-:W-:-:S04]  /*1210*/  IMAD.MOV.U32 R10, RZ, RZ, RZ ;  /* 0x000000ffff0a7224 */ /* 0x000fc800078e00ff */
[----:B------:R-:W-:Y:S02]  /*1220*/  IMAD R18, R21, R18, -0x1d ;  /* 0xffffffe315127424 */ /* 0x000fe400078e0212 */
[----:B------:R-:W-:-:S04]  /*1230*/  IMAD.HI R10, R11, -0x6e5d4c3b, R10 ;  /* 0x91a2b3c50b0a7827 */ /* 0x000fc800078e020a */
[----:B------:R-:W-:Y:S01]  /*1240*/  IMAD R19, R3, 0x188, R18 ;  /* 0x0000018803137824 */ /* 0x000fe200078e0212 */
[----:B------:R-:W-:-:S04]  /*1250*/  SHF.R.U32.HI R11, RZ, 0x1f, R10 ;  /* 0x0000001fff0b7819 */ /* 0x000fc8000001160a */
[----:B------:R-:W-:Y:S02]  /*1260*/  IADD3 R16, R19, R16, RZ ;  /* 0x0000001013107210 */ /* 0x000fe40007ffe0ff */
[----:B------:R-:W-:-:S05]  /*1270*/  LEA.HI.SX32 R11, R10, R11, 0x19 ;  /* 0x0000000b0a0b7211 */ /* 0x000fca00078fcaff */
[----:B------:R-:W-:Y:S02]  /*1280*/  IMAD R16, R11, 0x310, R16 ;  /* 0x000003100b107824 */ /* 0x000fe400078e0210 */
[----:B------:R-:W-:Y:S02]  /*1290*/  IMAD.MOV.U32 R11, RZ, RZ, 0x4 ;  /* 0x00000004ff0b7424 */ /* 0x000fe400078e00ff */
[----:B------:R-:W-:-:S04]  /*12a0*/  IMAD R10, R13, 0x1c, R16 ;  /* 0x0000001c0d0a7824 */ /* 0x000fc800078e0210 */
[----:B------:R-:W-:-:S05]  /*12b0*/  IMAD.WIDE R10, R10, R11, c[0x0][0x160] ;  /* 0x000058000a0a7625 */ /* 0x000fca00078e020b */
[----:B------:R0:W5:Y:S02]  /*12c0*/  LDG.E.CONSTANT R18, [R10.64] ;  /* 0x000000040a127981 */ /* 0x000164000c1e9900 */
.L_x_11:
[----:B------:R-:W-:Y:S05]  /*12d0*/  BSYNC B0 ;  /* 0x0000000000007941 */ /* 0x000fea0003800000 */
.L_x_10:
[----:B------:R-:W-:Y:S01]  /*12e0*/  IMAD R13, R3, 0xe, R12 ;  /* 0x0000000e030d7824 */ /* 0x000fe200078e020c */
[----:B0-----:R-:W-:Y:S01]  /*12f0*/  IADD3 R11, R15, 0x6d, RZ ;  /* 0x0000006d0f0b7810 */ /* 0x001fe20007ffe0ff */
[----:B------:R-:W-:Y:S01]  /*1300*/  IMAD R9, R17, -0xe1, R9 ;  /* 0xffffff1f11097824 */ /* 0x000fe200078e0209 */
[----:B------:R-:W-:Y:S01]  /*1310*/  MOV R10, RZ ;  /* 0x000000ff000a7202 */ /* 0x000fe20000000f00 */
[----:B------:R-:W-:Y:S01]  /*1320*/  IMAD.MOV.U32 R8, RZ, RZ, RZ ;  /* 0x000000ffff087224 */ /* 0x000fe200078e00ff */
[----:B------:R-:W-:Y:S01]  /*1330*/  ISETP.GE.AND P0, PT, R13, 0x1, PT ;  /* 0x000000010d00780c */ /* 0x000fe20003f06270 */
[----:B-----5:R0:W-:Y:S01]  /*1340*/  STS [R25.X8+0x624], R18 ;  /* 0x0006241219007388 */ /* 0x0201e20000008800 */
[----:B------:R-:W-:Y:S01]  /*1350*/  BSSY B0, `(.L_x_12) ;  /* 0x0000023000007945 */ /* 0x000fe20003800000 */
[----:B------:R-:W-:-:S04]  /*1360*/  IMAD.HI R17, R11, -0x6e5d4c3b, R10 ;  /* 0x91a2b3c50b117827 */ /* 0x000fc800078e020a */
[----:B------:R-:W-:Y:S01]  /*1370*/  IMAD.HI R8, R9, -0x77777777, R8 ;  /* 0x8888888909087827 */ /* 0x000fe200078e0208 */
[----:B------:R-:W-:Y:S01]  /*1380*/  SHF.R.U32.HI R16, RZ, 0x1f, R17 ;  /* 0x0000001fff107819 */ /* 0x000fe20000011611 */
[----:B0-----:R-:W-:-:S03]  /*1390*/  HFMA2.MMA R18, -RZ, RZ, 0, 0 ;  /* 0x00000000ff127435 */ /* 0x001fc600000001ff */
[----:B------:R-:W-:Y:S02]  /*13a0*/  SHF.R.U32.HI R13, RZ, 0x1f, R8 ;  /* 0x0000001fff0d7819 */ /* 0x000fe40000011608 */
[----:B------:R-:W-:Y:S02]  /*13b0*/  LEA.HI.SX32 R17, R17, R16, 0x19 ;  /* 0x0000001011117211 */ /* 0x000fe400078fcaff */
[----:B------:R-:W-:Y:S01]  /*13c0*/  LEA.HI.SX32 R13, R8, R13, 0x1d ;  /* 0x0000000d080d7211 */ /* 0x000fe200078feaff */
[----:B------:R-:W-:Y:S05]  /*13d0*/  @!P0 BRA `(.L_x_13) ;  /* 0x000001a000008947 */ /* 0x000fea0003800000 */
[----:B------:R-:W-:Y:S01]  /*13e0*/  IADD3 R9, R15, 0x3, RZ ;  /* 0x000000030f097810 */ /* 0x000fe20007ffe0ff */
        /* <DEDUP_REMOVED lines=25> */
.L_x_13:
[----:B------:R-:W-:Y:S05]  /*1580*/  BSYNC B0 ;  /* 0x0000000000007941 */ /* 0x000fea0003800000 */
.L_x_12:
        /* <DEDUP_REMOVED lines=42> */
.L_x_15:
[----:B------:R-:W-:Y:S05]  /*1830*/  BSYNC B0 ;  /* 0x0000000000007941 */ /* 0x000fea0003800000 */
.L_x_14:
        /* <DEDUP_REMOVED lines=42> */
.L_x_17:
[----:B------:R-:W-:Y:S05]  /*1ae0*/  BSYNC B0 ;  /* 0x0000000000007941 */ /* 0x000fea0003800000 */
.L_x_16:
        /* <DEDUP_REMOVED lines=42> */
.L_x_19:
[----:B------:R-:W-:Y:S05]  /*1d90*/  BSYNC B0 ;  /* 0x0000000000007941 */ /* 0x000fea0003800000 */
.L_x_18:
        /* <DEDUP_REMOVED lines=20> */
[----:B------:R-:W-:-:S05]  /*1ee0*/  LEA.HI.SX32 R17, R8, R17, 0x1d ;  /* 0x0000001108117211 */ /* 0x000fca00078feaff */
[----:B------:R-:W-:-:S04]  /*1ef0*/  IMAD R17, R17, -0xf, R9 ;  /* 0xfffffff111117824 */ /* 0x000fc800078e0209 */
[----:B------:R-:W-:-:S05]  /*1f00*/  IMAD R8, R26, 0xe, R17 ;  /* 0x0000000e1a087824 */ /* 0x000fca00078e0211 */
[----:B------:R-:W-:-:S13]  /*1f10*/  ISETP.GE.AND P0, PT, R8, 0x1, PT ;  /* 0x000000010800780c */ /* 0x000fda0003f06270 */
[----:B------:R-:W-:Y:S05]  /*1f20*/  @!P0 BRA `(.L_x_21) ;  /* 0x000000f000008947 */ /* 0x000fea0003800000 */
[----:B------:R-:W-:-:S05]  /*1f30*/  SHF.R.S32.HI R9, RZ, 0x2, R28 ;  /* 0x00000002ff097819 */ /* 0x000fca000001141c */
[----:B------:R-:W-:Y:S01]  /*1f40*/  IMAD R8, R9, 0x1880, R2 ;  /* 0x0000188009087824 */ /* 0x000fe200078e0202 */
[----:B------:R-:W-:-:S04]  /*1f50*/  IADD3 R9, R15, 0x3d4, RZ ;  /* 0x000003d40f097810 */ /* 0x000fc80007ffe0ff */
[----:B------:R-:W-:Y:S02]  /*1f60*/  IADD3 R18, R8, -0x1d, RZ ;  /* 0xffffffe308127810 */ /* 0x000fe40007ffe0ff */
[----:B------:R-:W-:-:S03]  /*1f70*/  MOV R8, RZ ;  /* 0x000000ff00087202 */ /* 0x000fc60000000f00 */
[----:B------:R-:W-:Y:S02]  /*1f80*/  IMAD R18, R3, 0x188, R18 ;  /* 0x0000018803127824 */ /* 0x000fe400078e0212 */
[----:B------:R-:W-:-:S04]  /*1f90*/  IMAD.HI R8, R9, -0x6e5d4c3b, R8 ;  /* 0x91a2b3c509087827 */ /* 0x000fc800078e0208 */
[----:B------:R-:W-:Y:S01]  /*1fa0*/  IMAD.IADD R18, R17, 0x1, R18 ;  /* 0x0000000111127824 */ /* 0x000fe200078e0212 */
[----:B------:R-:W-:-:S04]  /*1fb0*/  SHF.R.U32.HI R9, RZ, 0x1f, R8 ;  /* 0x0000001fff097819 */ /* 0x000fc80000011608 */
[----:B------:R-:W-:Y:S01]  /*1fc0*/  LEA.HI.SX32 R9, R8, R9, 0x19 ;  /* 0x0000000908097211 */ /* 0x000fe200078fcaff */
[----:B------:R-:W-:-:S04]  /*1fd0*/  HFMA2.MMA R8, -RZ, RZ, 0, 2.384185791015625e-07 ;  /* 0x00000004ff087435 */ /* 0x000fc800000001ff */
[----:B------:R-:W-:-:S04]  /*1fe0*/  IMAD R9, R9, 0x310, R18 ;  /* 0x0000031009097824 */ /* 0x000fc800078e0212 */
[----:B------:R-:W-:-:S04]  /*1ff0*/  IMAD R9, R12, 0x1c, R9 ;  /* 0x0000001c0c097824 */ /* 0x000fc800078e0209 */
[----:B------:R-:W-:-:S05]  /*2000*/  IMAD.WIDE R8, R9, R8, c[0x0][0x160] ;  /* 0x0000580009087625 */ /* 0x000fca00078e0208 */
[----:B------:R0:W5:Y:S02]  /*2010*/  LDG.E.CONSTANT R18, [R8.64] ;  /* 0x0000000408127981 */ /* 0x000164000c1e9900 */
.L_x_21:
[----:B------:R-:W-:Y:S05]  /*2020*/  BSYNC B0 ;  /* 0x0000000000007941 */ /* 0x000fea0003800000 */
.L_x_20:
[----:B-----5:R1:W-:Y:S01]  /*2030*/  STS [R25.X8+0xf50], R18 ;  /* 0x000f501219007388 */ /* 0x0203e20000008800 */
[----:B0-----:R-:W-:Y:S01]  /*2040*/  IMAD R8, R3, 0xe, R16 ;  /* 0x0000000e03087824 */ /* 0x001fe200078e0210 */
[----:B------:R-:W-:Y:S01]  /*2050*/  BSSY B0, `(.L_x_22) ;  /* 0x0000021000007945 */ /* 0x000fe20003800000 */
[----:B------:R-:W-:Y:S01]  /*2060*/  IMAD R11, R13, -0xe1, R11 ;  /* 0xffffff1f0d0b7824 */ /* 0x000fe200078e020b */
[----:B------:R-:W-:Y:S01]  /*2070*/  MOV R12, RZ ;  /* 0x000000ff000c7202 */ /* 0x000fe20000000f00 */
[----:B------:R-:W-:Y:S01]  /*2080*/  IMAD.MOV.U32 R10, RZ, RZ, RZ ;  /* 0x000000ffff0a7224 */ /* 0x000fe200078e00ff */
[----:B------:R-:W-:-:S03]  /*2090*/  ISETP.GE.AND P0, PT, R8, 0x1, PT ;  /* 0x000000010800780c */ /* 0x000fc60003f06270 */
[----:B------:R-:W-:-:S05]  /*20a0*/  IMAD.HI R10, R11, -0x77777777, R10 ;  /* 0x888888890b0a7827 */ /* 0x000fca00078e020a */
[----:B------:R-:W-:-:S04]  /*20b0*/  SHF.R.U32.HI R9, RZ, 0x1f, R10 ;  /* 0x0000001fff097819 */ /* 0x000fc8000001160a */
[----:B------:R-:W-:Y:S01]  /*20c0*/  LEA.HI.SX32 R10, R10, R9, 0x1d ;  /* 0x000000090a0a7211 */ /* 0x000fe200078feaff */
[----:B------:R-:W-:Y:S05]  /*20d0*/  @!P0 BRA `(.L_x_23) ;  /* 0x0000018000008947 */ /* 0x000fea0003800000 */
[----:B-1----:R-:W-:Y:S01]  /*20e0*/  IADD3 R9, R15, 0x6, RZ ;  /* 0x000000060f097810 */ /* 0x002fe20007ffe0ff */
[----:B------:R-:W-:-:S04]  /*20f0*/  IMAD.MOV.U32 R8, RZ, RZ, RZ ;  /* 0x000000ffff087224 */ /* 0x000fc800078e00ff */
[----:B------:R-:W-:-:S05]  /*2100*/  IMAD.HI R8, R9, -0x77777777, R8 ;  /* 0x8888888909087827 */ /* 0x000fca00078e0208 */
[----:B------:R-:W-:-:S04]  /*2110*/  SHF.R.U32.HI R11, RZ, 0x1f, R8 ;  /* 0x0000001fff0b7819 */ /* 0x000fc80000011608 */
[----:B------:R-:W-:-:S05]  /*2120*/  LEA.HI.SX32 R11, R8, R11, 0x1d ;  /* 0x0000000b080b7211 */ /* 0x000fca00078feaff */
[----:B------:R-:W-:-:S05]  /*2130*/  IMAD R11, R11, -0xf, R9 ;  /* 0xfffffff10b0b7824 */ /* 0x000fca00078e0209 */
[----:B------:R-:W-:-:S04]  /*2140*/  IADD3 R8, R2, R11, RZ ;  /* 0x0000000b02087210 */ /* 0x000fc80007ffe0ff */
[----:B------:R-:W-:-:S13]  /*2150*/  ISETP.GE.AND P0, PT, R8, 0x1, PT ;  /* 0x000000010800780c */ /* 0x000fda0003f06270 */
[----:B------:R-:W-:Y:S05]  /*2160*/  @!P0 BRA `(.L_x_23) ;  /* 0x000000f000008947 */ /* 0x000fea0003800000 */
[----:B------:R-:W-:-:S05]  /*2170*/  SHF.R.S32.HI R9, RZ, 0x2, R28 ;  /* 0x00000002ff097819 */ /* 0x000fca000001141c */
[----:B------:R-:W-:Y:S01]  /*2180*/  IMAD R8, R9, 0x1880, R2 ;  /* 0x0000188009087824 */ /* 0x000fe200078e0202 */
[----:B------:R-:W-:-:S04]  /*2190*/  IADD3 R9, R15, 0x3d5, RZ ;  /* 0x000003d50f097810 */ /* 0x000fc80007ffe0ff */
[----:B------:R-:W-:Y:S01]  /*21a0*/  IADD3 R12, R8, -0x1d, RZ ;  /* 0xffffffe3080c7810 */ /* 0x000fe20007ffe0ff */
[----:B------:R-:W-:-:S04]  /*21b0*/  IMAD.MOV.U32 R8, RZ, RZ, RZ ;  /* 0x000000ffff087224 */ /* 0x000fc800078e00ff */
        /* <DEDUP_REMOVED lines=10> */
.L_x_23:
[----:B-1----:R-:W-:Y:S05]  /*2260*/  BSYNC B0 ;  /* 0x0000000000007941 */ /* 0x002fea0003800000 */
.L_x_22:
[----:B-----5:R1:W-:Y:S01]  /*2270*/  STS [R25.X8+0xf54], R12 ;  /* 0x000f540c19007388 */ /* 0x0203e20000008800 */
[----:B0-----:R-:W-:Y:S01]  /*2280*/  IMAD R8, R3, 0xe, R10 ;  /* 0x0000000e03087824 */ /* 0x001fe200078e020a */
[----:B------:R-:W-:Y:S01]  /*2290*/  BSSY B0, `(.L_x_24) ;  /* 0x000001c000007945 */ /* 0x000fe20003800000 */
[----:B------:R-:W-:-:S03]  /*22a0*/  HFMA2.MMA R16, -RZ, RZ, 0, 0 ;  /* 0x00000000ff107435 */ /* 0x000fc600000001ff */
[----:B------:R-:W-:-:S13]  /*22b0*/  ISETP.GE.AND P0, PT, R8, 0x1, PT ;  /* 0x000000010800780c */ /* 0x000fda0003f06270 */
        /* <DEDUP_REMOVED lines=25> */
.L_x_25:
[----:B-1----:R-:W-:Y:S05]  /*2450*/  BSYNC B0 ;  /* 0x0000000000007941 */ /* 0x002fea0003800000 */
.L_x_24:
[----:B-----5:R1:W-:Y:S01]  /*2460*/  STS [R25.X8+0x1260], R16 ;  /* 0x0012601019007388 */ /* 0x0203e20000008800 */
[----:B0-----:R-:W-:Y:S01]  /*2470*/  IADD3 R9, R15, 0xdb, RZ ;  /* 0x000000db0f097810 */ /* 0x001fe20007ffe0ff */
[----:B------:R-:W-:Y:S01]  /*2480*/  BSSY B0, `(.L_x_26) ;  /* 0x0000021000007945 */ /* 0x000fe20003800000 */
[----:B------:R-:W-:Y:S02]  /*2490*/  MOV R8, RZ ;  /* 0x000000ff00087202 */ /* 0x000fe40000000f00 */
[----:B------:R-:W-:-:S03]  /*24a0*/  ISETP.GE.AND P0, PT, R5, 0x1, PT ;  /* 0x000000010500780c */ /* 0x000fc60003f06270 */
[----:B------:R-:W-:-:S05]  /*24b0*/  IMAD.HI R10, R9, -0x6e5d4c3b, R8 ;  /* 0x91a2b3c5090a7827 */ /* 0x000fca00078e0208 */
[----:B------:R-:W-:-:S04]  /*24c0*/  SHF.R.U32.HI R5, RZ, 0x1f, R10 ;  /* 0x0000001fff057819 */ /* 0x000fc8000001160a */
[----:B------:R-:W-:Y:S01]  /*24d0*/  LEA.HI.SX32 R5, R10, R5, 0x19 ;  /* 0x000000050a057211 */ /* 0x000fe200078fcaff */
[----:B------:R-:W-:Y:S01]  /*24e0*/  IMAD.MOV.U32 R10, RZ, RZ, RZ ;  /* 0x000000ffff0a7224 */ /* 0x000fe200078e00ff */
[----:B------:R-:W-:Y:S05]  /*24f0*/  @!P0 BRA `(.L_x_27) ;  /* 0x0000019000008947 */ /* 0x000fea0003800000 */
[----:B-1----:R-:W-:Y:S01]  /*2500*/  HFMA2.MMA R10, -RZ, RZ, 0, 0 ;  /* 0x00000000ff0a7435 */ /* 0x002fe200000001ff */
[C---:B------:R-:W-:Y:S01]  /*2510*/  IADD3 R11, R15.reuse, 0x16, RZ ;  /* 0x000000160f0b7810 */ /* 0x040fe20007ffe0ff */
[----:B------:R-:W-:Y:S01]  /*2520*/  IMAD.MOV.U32 R12, RZ, RZ, RZ ;  /* 0x000000ffff0c7224 */ /* 0x000fe200078e00ff */
[----:B------:R-:W-:Y:S02]  /*2530*/  SHF.R.S32.HI R19, RZ, 0x2, R28 ;  /* 0x00000002ff137819 */ /* 0x000fe4000001141c */
[----:B------:R-:W-:-:S03]  /*2540*/  IADD3 R13, R15, 0x55c, RZ ;  /* 0x0000055c0f0d7810 */ /* 0x000fc60007ffe0ff */
[----:B------:R-:W-:Y:S02]  /*2550*/  IMAD R19, R19, 0x1880, R2 ;  /* 0x0000188013137824 */ /* 0x000fe400078e0202 */
[----:B------:R-:W-:-:S03]  /*2560*/  IMAD.HI R10, R11, -0x6e5d4c3b, R10 ;  /* 0x91a2b3c50b0a7827 */ /* 0x000fc600078e020a */
[----:B------:R-:W-:Y:S01]  /*2570*/  IADD3 R16, R19, -0x1d, RZ ;  /* 0xffffffe313107810 */ /* 0x000fe20007ffe0ff */
[----:B------:R-:W-:Y:S01]  /*2580*/  IMAD.HI R12, R13, -0x6e5d4c3b, R12 ;  /* 0x91a2b3c50d0c7827 */ /* 0x000fe200078e020c */
[----:B------:R-:W-:-:S04]  /*2590*/  SHF.R.U32.HI R17, RZ, 0x1f, R10 ;  /* 0x0000001fff117819 */ /* 0x000fc8000001160a */
[----:B------:R-:W-:Y:S01]  /*25a0*/  LEA.HI.SX32 R10, R10, R17, 0x19 ;  /* 0x000000110a0a7211 */ /* 0x000fe200078fcaff */
[----:B------:R-:W-:Y:S01]  /*25b0*/  IMAD R17, R3, 0x188, R16 ;  /* 0x0000018803117824 */ /* 0x000fe200078e0210 */
[----:B------:R-:W-:-:S03]  /*25c0*/  SHF.R.U32.HI R13, RZ, 0x1f, R12 ;  /* 0x0000001fff0d7819 */ /* 0x000fc6000001160c */
[----:B------:R-:W-:Y:S01]  /*25d0*/  IMAD R11, R10, -0xe1, R11 ;  /* 0xffffff1f0a0b7824 */ /* 0x000fe200078e020b */
[----:B------:R-:W-:Y:S01]  /*25e0*/  MOV R10, RZ ;  /* 0x000000ff000a7202 */ /* 0x000fe20000000f00 */
[----:B------:R-:W-:Y:S01]  /*25f0*/  IMAD.IADD R4, R17, 0x1, R4 ;  /* 0x0000000111047824 */ /* 0x000fe200078e0204 */
[----:B------:R-:W-:-:S03]  /*2600*/  LEA.HI.SX32 R13, R12, R13, 0x19 ;  /* 0x0000000d0c0d7211 */ /* 0x000fc600078fcaff */
[----:B------:R-:W-:-:S04]  /*2610*/  IMAD.HI R10, R11, -0x77777777, R10 ;  /* 0x888888890b0a7827 */ /* 0x000fc800078e020a */
[----:B------:R-:W-:Y:S01]  /*2620*/  IMAD R4, R13, 0x310, R4 ;  /* 0x000003100d047824 */ /* 0x000fe200078e0204 */
[----:B------:R-:W-:-:S04]  /*2630*/  SHF.R.U32.HI R11, RZ, 0x1f, R10 ;  /* 0x0000001fff0b7819 */ /* 0x000fc8000001160a */
[----:B------:R-:W-:Y:S01]  /*2640*/  LEA.HI.SX32 R11, R10, R11, 0x1d ;  /* 0x0000000b0a0b7211 */ /* 0x000fe200078feaff */
[----:B------:R-:W-:-:S04]  /*2650*/  HFMA2.MMA R10, -RZ, RZ, 0, 2.384185791015625e-07 ;  /* 0x00000004ff0a7435 */ /* 0x000fc800000001ff */
[----:B------:R-:W-:-:S06]  /*2660*/  IMAD R11, R11, 0x1c, R4 ;  /* 0x0000001c0b0b7824 */ /* 0x000fcc00078e0204 */
[----:B------:R-:W-:-:S06]  /*2670*/  IMAD.WIDE R10, R11, R10, c[0x0][0x160] ;  /* 0x000058000b0a7625 */ /* 0x000fcc00078e020a */
[----:B------:R0:W5:Y:S02]  /*2680*/  LDG.E.CONSTANT R10, [R10.64] ;  /* 0x000000040a0a7981 */ /* 0x000164000c1e9900 */
.L_x_27:
[----:B-1----:R-:W-:Y:S05]  /*2690*/  BSYNC B0 ;  /* 0x0000000000007941 */ /* 0x002fea0003800000 */
.L_x_26:
[----:B-----5:R1:W-:Y:S01]  /*26a0*/  STS [R25.X8+0x1570], R10 ;  /* 0x0015700a19007388 */ /* 0x0203e20000008800 */
[----:B------:R-:W-:Y:S01]  /*26b0*/  IMAD R9, R5, -0xe1, R9 ;  /* 0xffffff1f05097824 */ /* 0x000fe200078e0209 */
[----:B------:R-:W-:Y:S01]  /*26c0*/  BSSY B0, `(.L_x_28) ;  /* 0x0000020000007945 */ /* 0x000fe20003800000 */
[----:B------:R-:W-:Y:S01]  /*26d0*/  IMAD.MOV.U32 R8, RZ, RZ, RZ ;  /* 0x000000ffff087224 */ /* 0x000fe200078e00ff */
[----:B------:R-:W-:-:S03]  /*26e0*/  MOV R4, RZ ;  /* 0x000000ff00047202 */ /* 0x000fc60000000f00 */
[----:B------:R-:W-:-:S05]  /*26f0*/  IMAD.HI R8, R9, -0x77777777, R8 ;  /* 0x8888888909087827 */ /* 0x000fca00078e0208 */
[----:B------:R-:W-:-:S04]  /*2700*/  SHF.R.U32.HI R5, RZ, 0x1f, R8 ;  /* 0x0000001fff057819 */ /* 0x000fc80000011608 */
[----:B------:R-:W-:Y:S01]  /*2710*/  LEA.HI.SX32 R8, R8, R5, 0x1d ;  /* 0x0000000508087211 */ /* 0x000fe200078feaff */
[----:B------:R-:W-:Y:S05]  /*2720*/  @!P1 BRA `(.L_x_29) ;  /* 0x0000019000009947 */ /* 0x000fea0003800000 */
[----:B-1----:R-:W-:Y:S01]  /*2730*/  IADD3 R5, R15, 0x17, RZ ;  /* 0x000000170f057810 */ /* 0x002fe20007ffe0ff */
[----:B------:R-:W-:Y:S01]  /*2740*/  IMAD.MOV.U32 R4, RZ, RZ, RZ ;  /* 0x000000ffff047224 */ /* 0x000fe200078e00ff */
[----:B------:R-:W-:Y:S01]  /*2750*/  HFMA2.MMA R10, -RZ, RZ, 0, 0 ;  /* 0x00000000ff0a7435 */ /* 0x000fe200000001ff */
[----:B------:R-:W-:Y:S02]  /*2760*/  SHF.R.S32.HI R13, RZ, 0x2, R28 ;  /* 0x00000002ff0d7819 */ /* 0x000fe4000001141c */
[----:B------:R-:W-:Y:S01]  /*2770*/  IMAD.HI R4, R5, -0x6e5d4c3b, R4 ;  /* 0x91a2b3c505047827 */ /* 0x000fe200078e0204 */
[----:B0-----:R-:W-:-:S03]  /*2780*/  IADD3 R11, R15, 0x55d, RZ ;  /* 0x0000055d0f0b7810 */ /* 0x001fc60007ffe0ff */
[----:B------:R-:W-:Y:S01]  /*2790*/  IMAD R13, R13, 0x1880, R2 ;  /* 0x000018800d0d7824 */ /* 0x000fe200078e0202 */
[----:B------:R-:W-:Y:S02]  /*27a0*/  SHF.R.U32.HI R9, RZ, 0x1f, R4 ;  /* 0x0000001fff097819 */ /* 0x000fe40000011604 */
[----:B------:R-:W-:Y:S02]  /*27b0*/  IMAD.HI R10, R11, -0x6e5d4c3b, R10 ;  /* 0x91a2b3c50b0a7827 */ /* 0x000fe400078e020a */
[----:B------:R-:W-:Y:S02]  /*27c0*/  LEA.HI.SX32 R4, R4, R9, 0x19 ;  /* 0x0000000904047211 */ /* 0x000fe400078fcaff */
[----:B------:R-:W-:Y:S02]  /*27d0*/  IADD3 R12, R13, -0x1d, RZ ;  /* 0xffffffe30d0c7810 */ /* 0x000fe40007ffe0ff */
[----:B------:R-:W-:Y:S01]  /*27e0*/  SHF.R.U32.HI R9, RZ, 0x1f, R10 ;  /* 0x0000001fff097819 */ /* 0x000fe2000001160a */
[----:B------:R-:W-:Y:S01]  /*27f0*/  IMAD R5, R4, -0xe1, R5 ;  /* 0xffffff1f04057824 */ /* 0x000fe200078e0205 */
[----:B------:R-:W-:Y:S01]  /*2800*/  MOV R4, RZ ;  /* 0x000000ff00047202 */ /* 0x000fe20000000f00 */
[----:B------:R-:W-:Y:S01]  /*2810*/  IMAD R11, R3, 0x188, R12 ;  /* 0x00000188030b7824 */ /* 0x000fe200078e020c */
[----:B------:R-:W-:-:S03]  /*2820*/  LEA.HI.SX32 R9, R10, R9, 0x19 ;  /* 0x000000090a097211 */ /* 0x000fc600078fcaff */
[----:B------:R-:W-:-:S04]  /*2830*/  IMAD.HI R4, R5, -0x77777777, R4 ;  /* 0x8888888905047827 */ /* 0x000fc800078e0204 */
[----:B------:R-:W-:Y:S01]  /*2840*/  IMAD.IADD R0, R11, 0x1, R0 ;  /* 0x000000010b007824 */ /* 0x000fe200078e0200 */
[----:B------:R-:W-:-:S03]  /*2850*/  SHF.R.U32.HI R5, RZ, 0x1f, R4 ;  /* 0x0000001fff057819 */ /* 0x000fc60000011604 */
[----:B------:R-:W-:Y:S01]  /*2860*/  IMAD R0, R9, 0x310, R0 ;  /* 0x0000031009007824 */ /* 0x000fe200078e0200 */
[----:B------:R-:W-:Y:S01]  /*2870*/  LEA.HI.SX32 R5, R4, R5, 0x1d ;  /* 0x0000000504057211 */ /* 0x000fe200078feaff */
[----:B------:R-:W-:-:S04]  /*2880*/  HFMA2.MMA R4, -RZ, RZ, 0, 2.384185791015625e-07 ;  /* 0x00000004ff047435 */ /* 0x000fc800000001ff */
[----:B------:R-:W-:-:S06]  /*2890*/  IMAD R5, R5, 0x1c, R0 ;  /* 0x0000001c05057824 */ /* 0x000fcc00078e0200 */
[----:B------:R-:W-:-:S06]  /*28a0*/  IMAD.WIDE R4, R5, R4, c[0x0][0x160] ;  /* 0x0000580005047625 */ /* 0x000fcc00078e0204 */
[----:B------:R0:W5:Y:S02]  /*28b0*/  LDG.E.CONSTANT R4, [R4.64] ;  /* 0x0000000404047981 */ /* 0x000164000c1e9900 */
.L_x_29:
[----:B-1----:R-:W-:Y:S05]  /*28c0*/  BSYNC B0 ;  /* 0x0000000000007941 */ /* 0x002fea0003800000 */
.L_x_28:
[----:B-----5:R1:W-:Y:S01]  /*28d0*/  STS [R25.X8+0x1574], R4 ;  /* 0x0015740419007388 */ /* 0x0203e20000008800 */
[----:B------:R-:W-:Y:S01]  /*28e0*/  IMAD R0, R3, 0xe, R8 ;  /* 0x0000000e03007824 */ /* 0x000fe200078e0208 */
[----:B------:R-:W-:Y:S04]  /*28f0*/  BSSY B0, `(.L_x_30) ;  /* 0x000001b000007945 */ /* 0x000fe80003800000 */
[----:B------:R-:W-:-:S13]  /*2900*/  ISETP.GE.AND P0, PT, R0, 0x1, PT ;  /* 0x000000010000780c */ /* 0x000fda0003f06270 */
[----:B------:R-:W-:Y:S05]  /*2910*/  @!P0 BRA `(.L_x_31) ;  /* 0x0000018000008947 */ /* 0x000fea0003800000 */
[----:B01----:R-:W-:Y:S02]  /*2920*/  IADD3 R5, R15, 0x9, RZ ;  /* 0x000000090f057810 */ /* 0x003fe40007ffe0ff */
[----:B------:R-:W-:-:S05]  /*2930*/  MOV R4, RZ ;  /* 0x000000ff00047202 */ /* 0x000fca0000000f00 */
[----:B------:R-:W-:-:S05]  /*2940*/  IMAD.HI R0, R5, -0x77777777, R4 ;  /* 0x8888888905007827 */ /* 0x000fca00078e0204 */
[----:B------:R-:W-:-:S04]  /*2950*/  SHF.R.U32.HI R9, RZ, 0x1f, R0 ;  /* 0x0000001fff097819 */ /* 0x000fc80000011600 */
[----:B------:R-:W-:-:S05]  /*2960*/  LEA.HI.SX32 R9, R0, R9, 0x1d ;  /* 0x0000000900097211 */ /* 0x000fca00078feaff */
[----:B------:R-:W-:-:S04]  /*2970*/  IMAD R9, R9, -0xf, R5 ;  /* 0xfffffff109097824 */ /* 0x000fc800078e0205 */
[----:B------:R-:W-:-:S05]  /*2980*/  IMAD.IADD R0, R2, 0x1, R9 ;  /* 0x0000000102007824 */ /* 0x000fca00078e0209 */
[----:B------:R-:W-:-:S13]  /*2990*/  ISETP.GE.AND P0, PT, R0, 0x1, PT ;  /* 0x000000010000780c */ /* 0x000fda0003f06270 */
[----:B------:R-:W-:Y:S05]  /*29a0*/  @!P0 BRA `(.L_x_31) ;  /* 0x000000f000008947 */ /* 0x000fea0003800000 */
[----:B------:R-:W-:Y:S01]  /*29b0*/  SHF.R.S32.HI R5, RZ, 0x2, R28 ;  /* 0x00000002ff057819 */ /* 0x000fe2000001141c */
[----:B------:R-:W-:Y:S01]  /*29c0*/  HFMA2.MMA R4, -RZ, RZ, 0, 0 ;  /* 0x00000000ff047435 */ /* 0x000fe200000001ff */
[----:B------:R-:W-:-:S03]  /*29d0*/  IMAD.MOV.U32 R20, RZ, RZ, 0x4 ;  /* 0x00000004ff147424 */ /* 0x000fc600078e00ff */
[----:B------:R-:W-:Y:S01]  /*29e0*/  IMAD R0, R5, 0x1880, R2 ;  /* 0x0000188005007824 */ /* 0x000fe200078e0202 */
[----:B------:R-:W-:-:S04]  /*29f0*/  IADD3 R5, R15, 0x621, RZ ;  /* 0x000006210f057810 */ /* 0x000fc80007ffe0ff */
[----:B------:R-:W-:Y:S01]  /*2a00*/  IADD3 R0, R0, -0x1d, RZ ;  /* 0xffffffe300007810 */ /* 0x000fe20007ffe0ff */
[----:B------:R-:W-:-:S04]  /*2a10*/  IMAD.HI R4, R5, -0x6e5d4c3b, R4 ;  /* 0x91a2b3c505047827 */ /* 0x000fc800078e0204 */
[----:B------:R-:W-:Y:S01]  /*2a20*/  IMAD R0, R3, 0x188, R0 ;  /* 0x0000018803007824 */ /* 0x000fe200078e0200 */
[----:B------:R-:W-:-:S04]  /*2a30*/  SHF.R.U32.HI R5, RZ, 0x1f, R4 ;  /* 0x0000001fff057819 */ /* 0x000fc80000011604 */
[----:B------:R-:W-:Y:S02]  /*2a40*/  IADD3 R0, R0, R9, RZ ;  /* 0x0000000900007210 */ /* 0x000fe40007ffe0ff */
[----:B------:R-:W-:-:S05]  /*2a50*/  LEA.HI.SX32 R5, R4, R5, 0x19 ;  /* 0x0000000504057211 */ /* 0x000fca00078fcaff */
[----:B------:R-:W-:-:S04]  /*2a60*/  IMAD R5, R5, 0x310, R0 ;  /* 0x0000031005057824 */ /* 0x000fc800078e0200 */
[----:B------:R-:W-:-:S04]  /*2a70*/  IMAD R5, R8, 0x1c, R5 ;  /* 0x0000001c08057824 */ /* 0x000fc800078e0205 */
[----:B------:R-:W-:-:S06]  /*2a80*/  IMAD.WIDE R20, R5, R20, c[0x0][0x160] ;  /* 0x0000580005147625 */ /* 0x000fcc00078e0214 */
[----:B------:R0:W5:Y:S02]  /*2a90*/  LDG.E.CONSTANT R20, [R20.64] ;  /* 0x0000000414147981 */ /* 0x000164000c1e9900 */
.L_x_31:
[----:B-1----:R-:W-:Y:S05]  /*2aa0*/  BSYNC B0 ;  /* 0x0000000000007941 */ /* 0x002fea0003800000 */
.L_x_30:
[----:B-----5:R1:W-:Y:S01]  /*2ab0*/  STS [R25.X8+0x1884], R20 ;  /* 0x0018841419007388 */ /* 0x0203e20000008800 */
[----:B------:R-:W-:Y:S01]  /*2ac0*/  ISETP.GT.AND P0, PT, R25, 0x11, PT ;  /* 0x000000111900780c */ /* 0x000fe20003f04270 */
[----:B------:R-:W-:Y:S02]  /*2ad0*/  BSSY B0, `(.L_x_32) ;  /* 0x0000059000007945 */ /* 0x000fe40003800000 */
[----:B------:R1:W-:Y:S04]  /*2ae0*/  STS [R25.X8+0x1264], R6 ;  /* 0x0012640619007388 */ /* 0x0003e80000008800 */
[----:B------:R1:W-:Y:S06]  /*2af0*/  STS [R25.X8+0x1880], R7 ;  /* 0x0018800719007388 */ /* 0x0003ec0000008800 */
[----:B------:R-:W-:Y:S05]  /*2b00*/  @P0 BRA `(.L_x_33) ;  /* 0x0000055000000947 */ /* 0x000fea0003800000 */
[----:B------:R-:W-:Y:S02]  /*2b10*/  SHF.R.S32.HI R10, RZ, 0x2, R28 ;  /* 0x00000002ff0a7819 */ /* 0x000fe4000001141c */
[----:B0-----:R-:W-:-:S03]  /*2b20*/  MOV R11, 0x4 ;  /* 0x00000004000b7802 */ /* 0x001fc60000000f00 */
[----:B------:R-:W-:-:S05]  /*2b30*/  IMAD R10, R10, 0x12, R25 ;  /* 0x000000120a0a7824 */ /* 0x000fca00078e0219 */
[----:B------:R-:W-:-:S05]  /*2b40*/  SHF.L.U32 R10, R10, 0x2, RZ ;  /* 0x000000020a0a7819 */ /* 0x000fca00000006ff */
[----:B------:R-:W-:-:S05]  /*2b50*/  IMAD.WIDE R10, R10, R11, c[0x0][0x168] ;  /* 0x00005a000a0a7625 */ /* 0x000fca00078e020b */
[----:B------:R0:W2:Y:S04]  /*2b60*/  LDG.E.CONSTANT R4, [R10.64] ;  /* 0x000000040a047981 */ /* 0x0000a8000c1e9900 */
[----:B------:R0:W2:Y:S04]  /*2b70*/  LDG.E.CONSTANT R5, [R10.64+0x4] ;  /* 0x000004040a057981 */ /* 0x0000a8000c1e9900 */
[----:B-1----:R0:W2:Y:S04]  /*2b80*/  LDG.E.CONSTANT R6, [R10.64+0x8] ;  /* 0x000008040a067981 */ /* 0x0020a8000c1e9900 */
[----:B------:R0:W2:Y:S01]  /*2b90*/  LDG.E.CONSTANT R7, [R10.64+0xc] ;  /* 0x00000c040a077981 */ /* 0x0000a2000c1e9900 */
[----:B------:R-:W-:Y:S01]  /*2ba0*/  IADD3 R13, R15, 0x9, RZ ;  /* 0x000000090f0d7810 */ /* 0x000fe20007ffe0ff */
[----:B------:R-:W-:Y:S01]  /*2bb0*/  IMAD.MOV.U32 R12, RZ, RZ, RZ ;  /* 0x000000ffff0c7224 */ /* 0x000fe200078e00ff */
[----:B------:R-:W-:Y:S01]  /*2bc0*/  HFMA2.MMA R8, -RZ, RZ, 0, 0 ;  /* 0x00000000ff087435 */ /* 0x000fe200000001ff */
[----:B------:R-:W-:Y:S02]  /*2bd0*/  BSSY B1, `(.L_x_34) ;  /* 0x0000028000017945 */ /* 0x000fe40003800000 */
[----:B------:R-:W-:Y:S01]  /*2be0*/  IMAD.HI R0, R13, -0x77777777, R12 ;  /* 0x888888890d007827 */ /* 0x000fe200078e020c */
[----:B0-----:R-:W-:-:S04]  /*2bf0*/  MOV R10, RZ ;  /* 0x000000ff000a7202 */ /* 0x001fc80000000f00 */
[----:B------:R-:W-:-:S04]  /*2c00*/  SHF.R.U32.HI R9, RZ, 0x1f, R0 ;  /* 0x0000001fff097819 */ /* 0x000fc80000011600 */
[----:B------:R-:W-:Y:S02]  /*2c10*/  LEA.HI.SX32 R12, R0, R9, 0x1d ;  /* 0x00000009000c7211 */ /* 0x000fe400078feaff */
[----:B------:R-:W-:-:S03]  /*2c20*/  IADD3 R9, R15, 0xa, RZ ;  /* 0x0000000a0f097810 */ /* 0x000fc60007ffe0ff */
[----:B------:R-:W-:Y:S02]  /*2c30*/  IMAD R13, R12, -0xf, R13 ;  /* 0xfffffff10c0d7824 */ /* 0x000fe400078e020d */
[----:B------:R-:W-:-:S03]  /*2c40*/  IMAD.HI R11, R9, -0x77777777, R8 ;  /* 0x88888889090b7827 */ /* 0x000fc600078e0208 */
[----:B------:R-:W-:-:S04]  /*2c50*/  IADD3 R0, R2, R13, RZ ;  /* 0x0000000d02007210 */ /* 0x000fc80007ffe0ff */
[----:B------:R-:W-:Y:S02]  /*2c60*/  ISETP.GE.AND P0, PT, R0, 0x1, PT ;  /* 0x000000010000780c */ /* 0x000fe40003f06270 */
[----:B------:R-:W-:-:S04]  /*2c70*/  SHF.R.U32.HI R0, RZ, 0x1f, R11 ;  /* 0x0000001fff007819 */ /* 0x000fc8000001160b */
[----:B------:R-:W-:Y:S01]  /*2c80*/  LEA.HI.SX32 R11, R11, R0, 0x1d ;  /* 0x000000000b0b7211 */ /* 0x000fe200078feaff */
[----:B------:R-:W-:Y:S01]  /*2c90*/  IMAD.MOV.U32 R0, RZ, RZ, RZ ;  /* 0x000000ffff007224 */ /* 0x000fe200078e00ff */
[----:B--2---:R0:W-:Y:S05]  /*2ca0*/  STS.128 [R25.X16+0x1c20], R4 ;  /* 0x001c200419007388 */ /* 0x0041ea000000cc00 */
[----:B------:R-:W-:Y:S05]  /*2cb0*/  @!P0 BRA `(.L_x_35) ;  /* 0x0000019000008947 */ /* 0x000fea0003800000 */
[----:B0-----:R-:W-:Y:S01]  /*2cc0*/  IADD3 R5, R15, 0xbd, RZ ;  /* 0x000000bd0f057810 */ /* 0x001fe20007ffe0ff */
[----:B------:R-:W-:Y:S01]  /*2cd0*/  IMAD.MOV.U32 R6, RZ, RZ, RZ ;  /* 0x000000ffff067224 */ /* 0x000fe200078e00ff */
[----:B------:R-:W-:Y:S02]  /*2ce0*/  MOV R4, RZ ;  /* 0x000000ff00047202 */ /* 0x000fe40000000f00 */
[----:B------:R-:W-:-:S02]  /*2cf0*/  SHF.R.S32.HI R19, RZ, 0x2, R28 ;  /* 0x00000002ff137819 */ /* 0x000fc4000001141c */
[----:B------:R-:W-:Y:S01]  /*2d00*/  IADD3 R7, R15, 0x6e4, RZ ;  /* 0x000006e40f077810 */ /* 0x000fe20007ffe0ff */
[----:B------:R-:W-:-:S04]  /*2d10*/  IMAD.HI R4, R5, -0x6e5d4c3b, R4 ;  /* 0x91a2b3c505047827 */ /* 0x000fc800078e0204 */
[----:B------:R-:W-:Y:S01]  /*2d20*/  IMAD R19, R19, 0x1880, R2 ;  /* 0x0000188013137824 */ /* 0x000fe200078e0202 */
[----:B------:R-:W-:Y:S01]  /*2d30*/  SHF.R.U32.HI R17, RZ, 0x1f, R4 ;  /* 0x0000001fff117819 */ /* 0x000fe20000011604 */
[----:B------:R-:W-:-:S03]  /*2d40*/  IMAD.HI R6, R7, -0x6e5d4c3b, R6 ;  /* 0x91a2b3c507067827 */ /* 0x000fc600078e0206 */
[----:B------:R-:W-:Y:S02]  /*2d50*/  LEA.HI.SX32 R4, R4, R17, 0x19 ;  /* 0x0000001104047211 */ /* 0x000fe400078fcaff */
[----:B------:R-:W-:Y:S02]  /*2d60*/  IADD3 R10, R19, -0x1d, RZ ;  /* 0xffffffe3130a7810 */ /* 0x000fe40007ffe0ff */
[----:B------:R-:W-:Y:S01]  /*2d70*/  SHF.R.U32.HI R7, RZ, 0x1f, R6 ;  /* 0x0000001fff077819 */ /* 0x000fe20000011606 */
[----:B------:R-:W-:Y:S01]  /*2d80*/  IMAD R5, R4, -0xe1, R5 ;  /* 0xffffff1f04057824 */ /* 0x000fe200078e0205 */
[----:B------:R-:W-:Y:S01]  /*2d90*/  MOV R4, RZ ;  /* 0x000000ff00047202 */ /* 0x000fe20000000f00 */
[----:B------:R-:W-:Y:S01]  /*2da0*/  IMAD R10, R3, 0x188, R10 ;  /* 0x00000188030a7824 */ /* 0x000fe200078e020a */
[----:B------:R-:W-:-:S03]  /*2db0*/  LEA.HI.SX32 R7, R6, R7, 0x19 ;  /* 0x0000000706077211 */ /* 0x000fc600078fcaff */
[----:B------:R-:W-:Y:S01]  /*2dc0*/  IMAD.HI R4, R5, -0x77777777, R4 ;  /* 0x8888888905047827 */ /* 0x000fe200078e0204 */
[----:B------:R-:W-:-:S04]  /*2dd0*/  IADD3 R10, R10, R13, RZ ;  /* 0x0000000d0a0a7210 */ /* 0x000fc80007ffe0ff */
[----:B------:R-:W-:-:S04]  /*2de0*/  SHF.R.U32.HI R5, RZ, 0x1f, R4 ;  /* 0x0000001fff057819 */ /* 0x000fc80000011604 */
[----:B------:R-:W-:Y:S01]  /*2df0*/  LEA.HI.SX32 R5, R4, R5, 0x1d ;  /* 0x0000000504057211 */ /* 0x000fe200078feaff */
[----:B------:R-:W-:Y:S02]  /*2e00*/  IMAD R4, R7, 0x310, R10 ;  /* 0x0000031007047824 */ /* 0x000fe400078e020a */
[----:B------:R-:W-:Y:S02]  /*2e10*/  IMAD.MOV.U32 R7, RZ, RZ, 0x4 ;  /* 0x00000004ff077424 */ /* 0x000fe400078e00ff */
[----:B------:R-:W-:-:S04]  /*2e20*/  IMAD R4, R5, 0x1c, R4 ;  /* 0x0000001c05047824 */ /* 0x000fc800078e0204 */
[----:B------:R-:W-:-:S05]  /*2e30*/  IMAD.WIDE R4, R4, R7, c[0x0][0x160] ;  /* 0x0000580004047625 */ /* 0x000fca00078e0207 */
[----:B------:R0:W5:Y:S02]  /*2e40*/  LDG.E.CONSTANT R10, [R4.64] ;  /* 0x00000004040a7981 */ /* 0x000164000c1e9900 */
.L_x_35:
[----:B------:R-:W-:Y:S05]  /*2e50*/  BSYNC B1 ;  /* 0x0000000000017941 */ /* 0x000fea0003800000 */
.L_x_34:
[----:B------:R-:W-:Y:S01]  /*2e60*/  IMAD R11, R11, -0xf, R9 ;  /* 0xfffffff10b0b7824 */ /* 0x000fe200078e0209 */
[----:B-----5:R1:W-:Y:S01]  /*2e70*/  STS [R25.X8+0x1b90], R10 ;  /* 0x001b900a19007388 */ /* 0x0203e20000008800 */
[----:B------:R-:W-:Y:S03]  /*2e80*/  BSSY B1, `(.L_x_36) ;  /* 0x000001c000017945 */ /* 0x000fe60003800000 */
[----:B0-----:R-:W-:-:S04]  /*2e90*/  IADD3 R4, R2, R11, RZ ;  /* 0x0000000b02047210 */ /* 0x001fc80007ffe0ff */
[----:B------:R-:W-:-:S13]  /*2ea0*/  ISETP.GE.AND P0, PT, R4, 0x1, PT ;  /* 0x000000010400780c */ /* 0x000fda0003f06270 */
[----:B------:R-:W-:Y:S05]  /*2eb0*/  @!P0 BRA `(.L_x_37) ;  /* 0x0000018000008947 */ /* 0x000fea0003800000 */
[----:B-1----:R-:W-:Y:S01]  /*2ec0*/  HFMA2.MMA R4, -RZ, RZ, 0, 0 ;  /* 0x00000000ff047435 */ /* 0x002fe200000001ff */
[C---:B------:R-:W-:Y:S01]  /*2ed0*/  IADD3 R5, R15.reuse, 0xbe, RZ ;  /* 0x000000be0f057810 */ /* 0x040fe20007ffe0ff */
[----:B------:R-:W-:Y:S01]  /*2ee0*/  IMAD.MOV.U32 R14, RZ, RZ, RZ ;  /* 0x000000ffff0e7224 */ /* 0x000fe200078e00ff */
[----:B------:R-:W-:Y:S02]  /*2ef0*/  SHF.R.S32.HI R9, RZ, 0x2, R28 ;  /* 0x00000002ff097819 */ /* 0x000fe4000001141c */
[----:B------:R-:W-:-:S03]  /*2f00*/  IADD3 R15, R15, 0x6e5, RZ ;  /* 0x000006e50f0f7810 */ /* 0x000fc60007ffe0ff */
[----:B------:R-:W-:Y:S02]  /*2f10*/  IMAD R9, R9, 0x1880, R2 ;  /* 0x0000188009097824 */ /* 0x000fe400078e0202 */
[----:B------:R-:W-:-:S04]  /*2f20*/  IMAD.HI R0, R5, -0x6e5d4c3b, R4 ;  /* 0x91a2b3c505007827 */ /* 0x000fc800078e0204 */
[----:B------:R-:W-:Y:S01]  /*2f30*/  IMAD.HI R14, R15, -0x6e5d4c3b, R14 ;  /* 0x91a2b3c50f0e7827 */ /* 0x000fe200078e020e */
[----:B------:R-:W-:-:S04]  /*2f40*/  SHF.R.U32.HI R7, RZ, 0x1f, R0 ;  /* 0x0000001fff077819 */ /* 0x000fc80000011600 */
[----:B------:R-:W-:Y:S02]  /*2f50*/  LEA.HI.SX32 R7, R0, R7, 0x19 ;  /* 0x0000000700077211 */ /* 0x000fe400078fcaff */
[----:B------:R-:W-:-:S03]  /*2f60*/  IADD3 R0, R9, -0x1d, RZ ;  /* 0xffffffe309007810 */ /* 0x000fc60007ffe0ff */
[----:B------:R-:W-:Y:S01]  /*2f70*/  IMAD R5, R7, -0xe1, R5 ;  /* 0xffffff1f07057824 */ /* 0x000fe200078e0205 */
[----:B------:R-:W-:Y:S01]  /*2f80*/  SHF.R.U32.HI R7, RZ, 0x1f, R14 ;  /* 0x0000001fff077819 */ /* 0x000fe2000001160e */
[----:B------:R-:W-:Y:S02]  /*2f90*/  IMAD R0, R3, 0x188, R0 ;  /* 0x0000018803007824 */ /* 0x000fe400078e0200 */
[----:B------:R-:W-:Y:S01]  /*2fa0*/  IMAD.HI R4, R5, -0x77777777, R4 ;  /* 0x8888888905047827 */ /* 0x000fe200078e0204 */
[----:B------:R-:W-:Y:S02]  /*2fb0*/  LEA.HI.SX32 R7, R14, R7, 0x19 ;  /* 0x000000070e077211 */ /* 0x000fe400078fcaff */
[----:B------:R-:W-:Y:S02]  /*2fc0*/  IADD3 R0, R0, R11, RZ ;  /* 0x0000000b00007210 */ /* 0x000fe40007ffe0ff */
[----:B------:R-:W-:-:S03]  /*2fd0*/  SHF.R.U32.HI R5, RZ, 0x1f, R4 ;  /* 0x0000001fff057819 */ /* 0x000fc60000011604 */
[----:B------:R-:W-:Y:S01]  /*2fe0*/  IMAD R0, R7, 0x310, R0 ;  /* 0x0000031007007824 */ /* 0x000fe200078e0200 */
[----:B------:R-:W-:Y:S02]  /*2ff0*/  LEA.HI.SX32 R5, R4, R5, 0x1d ;  /* 0x0000000504057211 */ /* 0x000fe400078feaff */
[----:B------:R-:W-:-:S03]  /*3000*/  MOV R4, 0x4 ;  /* 0x0000000400047802 */ /* 0x000fc60000000f00 */
[----:B------:R-:W-:-:S04]  /*3010*/  IMAD R5, R5, 0x1c, R0 ;  /* 0x0000001c05057824 */ /* 0x000fc800078e0200 */
[----:B------:R-:W-:-:S05]  /*3020*/  IMAD.WIDE R4, R5, R4, c[0x0][0x160] ;  /* 0x0000580005047625 */ /* 0x000fca00078e0204 */
[----:B------:R0:W5:Y:S02]  /*3030*/  LDG.E.CONSTANT R0, [R4.64] ;  /* 0x0000000404007981 */ /* 0x000164000c1e9900 */
.L_x_37:
[----:B-1----:R-:W-:Y:S05]  /*3040*/  BSYNC B1 ;  /* 0x0000000000017941 */ /* 0x002fea0003800000 */
.L_x_36:
[----:B-----5:R1:W-:Y:S02]  /*3050*/  STS [R25.X8+0x1b94], R0 ;  /* 0x001b940019007388 */ /* 0x0203e40000008800 */
.L_x_33:
[----:B------:R-:W-:Y:S05]  /*3060*/  BSYNC B0 ;  /* 0x0000000000007941 */ /* 0x000fea0003800000 */
.L_x_32:
[----:B------:R-:W-:Y:S01]  /*3070*/  IMAD.HI R24, R25, 0x5397829d, RZ ;  /* 0x5397829d19187827 */ /* 0x000fe200078e02ff */
[----:B------:R-:W-:Y:S06]  /*3080*/  BAR.SYNC 0x0 ;  /* 0x0000000000007b1d */ /* 0x000fec0000000000 */
[----:B0-----:R-:W-:Y:S01]  /*3090*/  SHF.R.U32.HI R5, RZ, 0x1f, R24 ;  /* 0x0000001fff057819 */ /* 0x001fe20000011618 */
[----:B------:R-:W-:Y:S01]  /*30a0*/  IMAD.MOV.U32 R4, RZ, RZ, RZ ;  /* 0x000000ffff047224 */ /* 0x000fe200078e00ff */
[----:B------:R-:W-:Y:S02]  /*30b0*/  SHF.R.S32.HI R28, RZ, 0x2, R28 ;  /* 0x00000002ff1c7819 */ /* 0x000fe4000001141c */
[----:B------:R-:W-:-:S02]  /*30c0*/  LEA.HI.SX32 R24, R24, R5, 0x1c ;  /* 0x0000000518187211 */ /* 0x000fc400078fe2ff */
[----:B------:R-:W-:-:S03]  /*30d0*/  MOV R5, R25 ;  /* 0x0000001900057202 */ /* 0x000fc60000000f00 */
[----:B------:R-:W-:Y:S02]  /*30e0*/  IMAD R2, R24, 0x90, RZ ;  /* 0x0000009018027824 */ /* 0x000fe400078e02ff */
[----:B-1----:R-:W-:-:S03]  /*30f0*/  IMAD.HI R0, R25, -0x6db6db6d, R4 ;  /* 0x9249249319007827 */ /* 0x002fc600078e0204 */
[----:B------:R-:W-:Y:S01]  /*3100*/  LDS.128 R12, [R2+0x1c90] ;  /* 0x001c9000020c7984 */ /* 0x000fe20000000c00 */
[----:B------:R-:W-:Y:S01]  /*3110*/  IMAD R5, R24, -0x31, R25 ;  /* 0xffffffcf18057824 */ /* 0x000fe200078e0219 */
[----:B------:R-:W-:Y:S02]  /*3120*/  SHF.R.U32.HI R7, RZ, 0x1f, R0 ;  /* 0x0000001fff077819 */ /* 0x000fe40000011600 */
[----:B------:R-:W-:Y:S01]  /*3130*/  LDS.128 R8, [R2+0x1c60] ;  /* 0x001c600002087984 */ /* 0x000fe20000000c00 */
[----:B------:R-:W-:Y:S01]  /*3140*/  IMAD.HI R4, R5, -0x6db6db6d, R4 ;  /* 0x9249249305047827 */ /* 0x000fe200078e0204 */
[----:B------:R-:W-:-:S04]  /*3150*/  LEA.HI.SX32 R0, R0, R7, 0x1e ;  /* 0x0000000700007211 */ /* 0x000fc800078ff2ff */
[----:B------:R-:W-:Y:S01]  /*3160*/  SHF.R.U32.HI R5, RZ, 0x1f, R4 ;  /* 0x0000001fff057819 */ /* 0x000fe20000011604 */
[----:B------:R-:W-:-:S03]  /*3170*/  IMAD R25, R0, -0x7, R25 ;  /* 0xfffffff900197824 */ /* 0x000fc600078e0219 */
[----:B------:R-:W-:Y:S01]  /*3180*/  LEA.HI.SX32 R26, R4, R5, 0x1e ;  /* 0x00000005041a7211 */ /* 0x000fe200078ff2ff */
[----:B------:R-:W-:Y:S01]  /*3190*/  IMAD R0, R24, 0x1c2, R25 ;  /* 0x000001c218007824 */ /* 0x000fe200078e0219 */
[----:B------:R-:W-:Y:S03]  /*31a0*/  LDS.128 R4, [R2+0x1c80] ;  /* 0x001c800002047984 */ /* 0x000fe60000000c00 */
[----:B------:R-:W-:-:S05]  /*31b0*/  IMAD R0, R26, 0xf, R0 ;  /* 0x0000000f1a007824 */ /* 0x000fca00078e0200 */
[----:B------:R-:W-:-:S05]  /*31c0*/  SHF.L.U32 R0, R0, 0x1, RZ ;  /* 0x0000000100007819 */ /* 0x000fca00000006ff */
[----:B------:R-:W0:Y:S04]  /*31d0*/  LDS R20, [R0.X4+0xa8c] ;  /* 0x000a8c0000147984 */ /* 0x000e280000004800 */
[----:B------:R-:W1:Y:S04]  /*31e0*/  LDS.64 R18, [R0.X4+0xa90] ;  /* 0x000a900000127984 */ /* 0x000e680000004a00 */
[----:B------:R-:W2:Y:S04]  /*31f0*/  LDS.64 R16, [R0.X4+0x708] ;  /* 0x0007080000107984 */ /* 0x000ea80000004a00 */
[----:B------:R-:W-:Y:S01]  /*3200*/  LDS R27, [R0.X4+0x744] ;  /* 0x00074400001b7984 */ /* 0x000fe20000004800 */
[----:B0-----:R-:W-:-:S03]  /*3210*/  FFMA R7, R7, R20, RZ ;  /* 0x0000001407077223 */ /* 0x001fc600000000ff */
[----:B------:R-:W-:Y:S01]  /*3220*/  LDS.128 R20, [R2+0x1c70] ;  /* 0x001c700002147984 */ /* 0x000fe20000000c00 */
[----:B-1----:R-:W-:-:S03]  /*3230*/  FFMA R12, R12, R18, R7 ;  /* 0x000000120c0c7223 */ /* 0x002fc60000000007 */
[----:B------:R-:W0:Y:S01]  /*3240*/  LDS R7, [R0.X4+0x710] ;  /* 0x0007100000077984 */ /* 0x000e220000004800 */
[----:B--2---:R-:W-:Y:S02]  /*3250*/  FFMA R10, R10, R16, RZ ;  /* 0x000000100a0a7223 */ /* 0x004fe400000000ff */
[----:B------:R-:W-:Y:S02]  /*3260*/  FFMA R13, R13, R19, R12 ;  /* 0x000000130d0d7223 */ /* 0x000fe4000000000c */
[----:B------:R-:W-:Y:S02]  /*3270*/  FFMA R17, R11, R17, R10 ;  /* 0x000000110b117223 */ /* 0x000fe4000000000a */
[----:B------:R-:W1:Y:S02]  /*3280*/  LDS.64 R10, [R0.X4+0xac8] ;  /* 0x000ac800000a7984 */ /* 0x000e640000004a00 */
[----:B0-----:R-:W-:Y:S02]  /*3290*/  FFMA R20, R20, R7, R17 ;  /* 0x0000000714147223 */ /* 0x001fe40000000011 */
[----:B------:R-:W-:Y:S01]  /*32a0*/  LDS.128 R16, [R2+0x1c20] ;  /* 0x001c200002107984 */ /* 0x000fe20000000c00 */
[----:B------:R-:W-:-:S02]  /*32b0*/  IMAD R7, R24, 0x310, R25 ;  /* 0x0000031018077824 */ /* 0x000fc400078e0219 */
[----:B------:R-:W-:Y:S02]  /*32c0*/  FFMA R27, R27, R21, R20 ;  /* 0x000000151b1b7223 */ /* 0x000fe40000000014 */
[----:B------:R-:W0:Y:S01]  /*32d0*/  LDS.64 R20, [R0.X4] ;  /* 0x0000000000147984 */ /* 0x000e220000004a00 */
[----:B-1----:R-:W-:Y:S02]  /*32e0*/  FFMA R10, R10, R14, R13 ;  /* 0x0000000e0a0a7223 */ /* 0x002fe4000000000d */
[----:B------:R-:W-:Y:S01]  /*32f0*/  IMAD R28, R28, 0x620, R7 ;  /* 0x000006201c1c7824 */ /* 0x000fe200078e0207 */
[----:B------:R-:W1:Y:S01]  /*3300*/  LDS.64 R12, [R0.X4+0x748] ;  /* 0x00074800000c7984 */ /* 0x000e620000004a00 */
[----:B------:R-:W-:-:S03]  /*3310*/  FFMA R29, R15, R11, R10 ;  /* 0x0000000b0f1d7223 */ /* 0x000fc6000000000a */
[----:B------:R-:W2:Y:S04]  /*3320*/  LDS R14, [R0.X4+0x8] ;  /* 0x00000800000e7984 */ /* 0x000ea80000004800 */
[----:B------:R-:W-:Y:S01]  /*3330*/  LDS.64 R10, [R0.X4+0x40] ;  /* 0x00004000000a7984 */ /* 0x000fe20000004a00 */
[----:B0-----:R-:W-:Y:S02]  /*3340*/  FFMA R16, R16, R20, RZ ;  /* 0x0000001410107223 */ /* 0x001fe400000000ff */
[----:B------:R-:W-:Y:S02]  /*3350*/  IMAD.MOV.U32 R20, RZ, RZ, R26 ;  /* 0x000000ffff147224 */ /* 0x000fe400078e001a */
[----:B------:R-:W-:Y:S02]  /*3360*/  FFMA R17, R17, R21, R16 ;  /* 0x0000001511117223 */ /* 0x000fe40000000010 */
[----:B-1----:R-:W-:-:S02]  /*3370*/  FFMA R22, R12, R22, R27 ;  /* 0x000000160c167223 */ /* 0x002fc4000000001b */
[----:B--2---:R-:W-:Y:S01]  /*3380*/  FFMA R18, R14, R18, R17 ;  /* 0x000000120e127223 */ /* 0x004fe20000000011 */
[----:B------:R-:W-:Y:S01]  /*3390*/  LDS R12, [R0.X4+0x384] ;  /* 0x00038400000c7984 */ /* 0x000fe20000004800 */
[----:B------:R-:W-:-:S03]  /*33a0*/  FFMA R7, R23, R13, R22 ;  /* 0x0000000d17077223 */ /* 0x000fc60000000016 */
[----:B------:R-:W0:Y:S04]  /*33b0*/  LDS R14, [R0.X4+0x3c] ;  /* 0x00003c00000e7984 */ /* 0x000e280000004800 */
[----:B------:R-:W1:Y:S04]  /*33c0*/  LDS.128 R24, [R2+0x1c40] ;  /* 0x001c400002187984 */ /* 0x000e680000000c00 */
[----:B------:R-:W2:Y:S01]  /*33d0*/  LDS.64 R16, [R0.X4+0x388] ;  /* 0x0003880000107984 */ /* 0x000ea20000004a00 */
[----:B0-----:R-:W-:Y:S02]  /*33e0*/  FFMA R19, R14, R19, R18 ;  /* 0x000000130e137223 */ /* 0x001fe40000000012 */
[----:B-1----:R-:W-:-:S02]  /*33f0*/  FFMA R25, R25, R12, RZ ;  /* 0x0000000c19197223 */ /* 0x002fc400000000ff */
[----:B------:R-:W0:Y:S02]  /*3400*/  LDS.128 R12, [R2+0x1c30] ;  /* 0x001c3000020c7984 */ /* 0x000e240000000c00 */
[----:B--2---:R-:W-:Y:S01]  /*3410*/  FFMA R16, R16, R26, R25 ;  /* 0x0000001a10107223 */ /* 0x004fe20000000019 */
[----:B------:R-:W-:Y:S01]  /*3420*/  MOV R26, R20 ;  /* 0x00000014001a7202 */ /* 0x000fe20000000f00 */
[----:B------:R-:W1:Y:S02]  /*3430*/  S2R R25, SR_CTAID.X ;  /* 0x0000000000197919 */ /* 0x000e640000002500 */
[----:B------:R-:W-:Y:S02]  /*3440*/  FFMA R27, R27, R17, R16 ;  /* 0x000000111b1b7223 */ /* 0x000fe40000000010 */
[----:B------:R-:W-:Y:S01]  /*3450*/  LDS.64 R20, [R0.X4+0x3c0] ;  /* 0x0003c00000147984 */ /* 0x000fe20000004a00 */
[----:B-1----:R-:W-:-:S05]  /*3460*/  LOP3.LUT R25, R25, 0x1, RZ, 0xc0, !PT ;  /* 0x0000000119197812 */ /* 0x002fca00078ec0ff */
[----:B------:R-:W-:-:S04]  /*3470*/  IMAD R28, R25, 0x7, R28 ;  /* 0x00000007191c7824 */ /* 0x000fc800078e021c */
[----:B------:R-:W-:Y:S02]  /*3480*/  IMAD R28, R3, 0x62, R28 ;  /* 0x00000062031c7824 */ /* 0x000fe400078e021c */
[----:B------:R-:W-:Y:S01]  /*3490*/  LDS R3, [R0.X4+0x80] ;  /* 0x0000800000037984 */ /* 0x000fe20000004800 */
[----:B0-----:R-:W-:-:S03]  /*34a0*/  FFMA R10, R12, R10, R19 ;  /* 0x0000000a0c0a7223 */ /* 0x001fc60000000013 */
[----:B------:R-:W0:Y:S01]  /*34b0*/  LDS.128 R16, [R2+0x1c50] ;  /* 0x001c500002107984 */ /* 0x000e220000000c00 */
[----:B------:R-:W-:-:S03]  /*34c0*/  FFMA R13, R13, R11, R10 ;  /* 0x0000000b0d0d7223 */ /* 0x000fc6000000000a */
[----:B------:R-:W1:Y:S04]  /*34d0*/  LDS R12, [R0.X4+0x3c8] ;  /* 0x0003c800000c7984 */ /* 0x000e680000004800 */
[----:B------:R-:W2:Y:S01]  /*34e0*/  LDS.64 R10, [R0.X4+0x78] ;  /* 0x00007800000a7984 */ /* 0x000ea20000004a00 */
[----:B0-----:R-:W-:-:S03]  /*34f0*/  FFMA R16, R16, R20, R27 ;  /* 0x0000001410107223 */ /* 0x001fc6000000001b */
[----:B------:R-:W-:Y:S01]  /*3500*/  LDS R27, [R0.X4+0x788] ;  /* 0x00078800001b7984 */ /* 0x000fe20000004800 */
[----:B------:R-:W-:-:S03]  /*3510*/  FFMA R17, R17, R21, R16 ;  /* 0x0000001511117223 */ /* 0x000fc60000000010 */
[----:B------:R-:W-:Y:S01]  /*3520*/  LDS R16, [R0.X4+0xad0] ;  /* 0x000ad00000107984 */ /* 0x000fe20000004800 */
[----:B-1----:R-:W-:-:S03]  /*3530*/  FFMA R18, R12, R18, R17 ;  /* 0x000000120c127223 */ /* 0x002fc60000000011 */
[----:B------:R-:W0:Y:S01]  /*3540*/  LDS R12, [R0.X4+0x3fc] ;  /* 0x0003fc00000c7984 */ /* 0x000e220000004800 */
[----:B--2---:R-:W-:-:S03]  /*3550*/  FFMA R10, R10, R14, R13 ;  /* 0x0000000e0a0a7223 */ /* 0x004fc6000000000d */
[----:B------:R1:W2:Y:S01]  /*3560*/  LDS.128 R20, [R2+0x1ca0] ;  /* 0x001ca00002147984 */ /* 0x0002a20000000c00 */
[----:B------:R-:W-:-:S03]  /*3570*/  FFMA R10, R15, R11, R10 ;  /* 0x0000000b0f0a7223 */ /* 0x000fc6000000000a */
[----:B------:R-:W3:Y:S01]  /*3580*/  LDS R14, [R0.X4+0xb04] ;  /* 0x000b0400000e7984 */ /* 0x000ee20000004800 */
[----:B------:R-:W-:Y:S02]  /*3590*/  FFMA R10, R3, R24, R10 ;  /* 0x00000018030a7223 */ /* 0x000fe4000000000a */
[----:B-1----:R-:W-:Y:S02]  /*35a0*/  IMAD R2, R26, 0xe, R28 ;  /* 0x0000000e1a027824 */ /* 0x002fe400078e021c */
[----:B0-----:R-:W-:Y:S02]  /*35b0*/  FFMA R25, R12, R19, R18 ;  /* 0x000000130c197223 */ /* 0x001fe40000000012 */
[----:B------:R-:W0:Y:S01]  /*35c0*/  LDS.64 R12, [R0.X4+0x780] ;  /* 0x00078000000c7984 */ /* 0x000e220000004a00 */
[----:B--2---:R-:W-:-:S03]  /*35d0*/  FFMA R20, R20, R16, R29 ;  /* 0x0000001014147223 */ /* 0x004fc6000000001d */
[----:B------:R-:W1:Y:S01]  /*35e0*/  LDS.64 R16, [R0.X4+0x400] ;  /* 0x0004000000107984 */ /* 0x000e620000004a00 */
[----:B---3--:R-:W-:-:S03]  /*35f0*/  FFMA R21, R14, R21, R20 ;  /* 0x000000150e157223 */ /* 0x008fc60000000014 */
[----:B------:R-:W2:Y:S01]  /*3600*/  LDS.64 R18, [R0.X4+0xb08] ;  /* 0x000b080000127984 */ /* 0x000ea20000004a00 */
[----:B0-----:R-:W-:-:S04]  /*3610*/  FFMA R4, R12, R4, R7 ;  /* 0x000000040c047223 */ /* 0x001fc80000000007 */
[----:B------:R-:W-:Y:S01]  /*3620*/  FFMA R4, R5, R13, R4 ;  /* 0x0000000d05047223 */ /* 0x000fe20000000004 */
[----:B------:R-:W-:Y:S01]  /*3630*/  HFMA2.MMA R5, -RZ, RZ, 0, 2.384185791015625e-07 ;  /* 0x00000004ff057435 */ /* 0x000fe200000001ff */
[----:B-1----:R-:W-:Y:S02]  /*3640*/  FFMA R8, R16, R8, R25 ;  /* 0x0000000810087223 */ /* 0x002fe40000000019 */
[----:B--2---:R-:W-:Y:S02]  /*3650*/  FFMA R18, R18, R22, R21 ;  /* 0x0000001612127223 */ /* 0x004fe40000000015 */
[----:B------:R-:W-:Y:S02]  /*3660*/  FFMA R8, R9, R17, R8 ;  /* 0x0000001109087223 */ /* 0x000fe40000000008 */
[----:B------:R-:W-:Y:S02]  /*3670*/  FFMA R18, R23, R19, R18 ;  /* 0x0000001317127223 */ /* 0x000fe40000000012 */
[----:B------:R-:W-:Y:S01]  /*3680*/  FFMA R4, R27, R6, R4 ;  /* 0x000000061b047223 */ /* 0x000fe20000000004 */
[----:B------:R-:W-:Y:S01]  /*3690*/  FMNMX R7, RZ, R8, !PT ;  /* 0x00000008ff077209 */ /* 0x000fe20007800000 */
[----:B------:R-:W-:Y:S01]  /*36a0*/  IMAD.WIDE R2, R2, R5, c[0x0][0x170] ;  /* 0x00005c0002027625 */ /* 0x000fe200078e0205 */
[----:B------:R-:W-:-:S02]  /*36b0*/  FMNMX R11, RZ, R18, !PT ;  /* 0x00000012ff0b7209 */ /* 0x000fc40007800000 */
[----:B------:R-:W-:Y:S02]  /*36c0*/  FMNMX R5, RZ, R10, !PT ;  /* 0x0000000aff057209 */ /* 0x000fe40007800000 */
[----:B------:R-:W-:Y:S01]  /*36d0*/  FMNMX R9, RZ, R4, !PT ;  /* 0x00000004ff097209 */ /* 0x000fe20007800000 */
[----:B------:R-:W-:Y:S04]  /*36e0*/  STG.E [R2.64+0x310], R7 ;  /* 0x0003100702007986 */ /* 0x000fe8000c101904 */
[----:B------:R-:W-:Y:S04]  /*36f0*/  STG.E [R2.64+0x930], R11 ;  /* 0x0009300b02007986 */ /* 0x000fe8000c101904 */
[----:B------:R-:W-:Y:S04]  /*3700*/  STG.E [R2.64], R5 ;  /* 0x0000000502007986 */ /* 0x000fe8000c101904 */
[----:B------:R-:W-:Y:S01]  /*3710*/  STG.E [R2.64+0x620], R9 ;  /* 0x0006200902007986 */ /* 0x000fe2000c101904 */
[----:B------:R-:W-:Y:S05]  /*3720*/  EXIT ;  /* 0x000000000000794d */ /* 0x000fea0003800000 */
.L_x_38:
[----:B------:R-:W-:-:S00]  /*3730*/  BRA `(.L_x_38) ;  /* 0xfffffff000007947 */ /* 0x000fc0000383ffff */
[----:B------:R-:W-:-:S00]  /*3740*/  NOP ;  /* 0x0000000000007918 */ /* 0x000fc00000000000 */
        /* <DEDUP_REMOVED lines=11> */
.L_x_39:


//--------------------- .nv.shared.candidate0     --------------------------
	.section	.nv.shared.candidate0,"aw",@nobits
	.align	4
.nv.shared.candidate0:
	.zero		7488
